//
// Generated by NVIDIA NVVM Compiler
//
// Compiler Build ID: CL-36424714
// Cuda compilation tools, release 13.0, V13.0.88
// Based on NVVM 20.0.0
//

.version 9.0
.target sm_100
.address_size 64

	// .globl	_Z22assign_clusters_kernelPK5PointS1_Piii
.extern .shared .align 16 .b8 sarr[];

.visible .entry _Z22assign_clusters_kernelPK5PointS1_Piii(
	.param .u64 .ptr .align 1 _Z22assign_clusters_kernelPK5PointS1_Piii_param_0,
	.param .u64 .ptr .align 1 _Z22assign_clusters_kernelPK5PointS1_Piii_param_1,
	.param .u64 .ptr .align 1 _Z22assign_clusters_kernelPK5PointS1_Piii_param_2,
	.param .u32 _Z22assign_clusters_kernelPK5PointS1_Piii_param_3,
	.param .u32 _Z22assign_clusters_kernelPK5PointS1_Piii_param_4
)
{
	.reg .pred 	%p<27>;
	.reg .b32 	%r<79>;
	.reg .b64 	%rd<23>;
	.reg .b64 	%fd<117>;

	ld.param.u64 	%rd7, [_Z22assign_clusters_kernelPK5PointS1_Piii_param_0];
	ld.param.u64 	%rd8, [_Z22assign_clusters_kernelPK5PointS1_Piii_param_1];
	ld.param.u64 	%rd9, [_Z22assign_clusters_kernelPK5PointS1_Piii_param_2];
	ld.param.u32 	%r31, [_Z22assign_clusters_kernelPK5PointS1_Piii_param_3];
	ld.param.u32 	%r32, [_Z22assign_clusters_kernelPK5PointS1_Piii_param_4];
	cvta.to.global.u64 	%rd1, %rd8;
	cvta.to.global.u64 	%rd2, %rd9;
	mov.u32 	%r33, %ctaid.x;
	mov.u32 	%r34, %ntid.x;
	mov.u32 	%r35, %tid.x;
	mad.lo.s32 	%r65, %r33, %r34, %r35;
	mov.u32 	%r36, %nctaid.x;
	mul.lo.s32 	%r2, %r36, %r34;
	setp.ge.s32 	%p1, %r65, %r31;
	@%p1 bra 	$L__BB0_16;
	setp.gt.s32 	%p2, %r32, 0;
	@%p2 bra 	$L__BB0_2;
	bra.uni 	$L__BB0_15;
$L__BB0_2:
	and.b32  	%r3, %r32, 7;
	add.s32 	%r4, %r3, -1;
	and.b32  	%r5, %r32, 3;
	and.b32  	%r6, %r32, 2147483640;
	and.b32  	%r7, %r32, 1;
	cvta.to.global.u64 	%rd3, %rd7;
	add.s64 	%rd4, %rd1, 64;
$L__BB0_3:
	setp.lt.u32 	%p4, %r32, 8;
	mul.wide.s32 	%rd12, %r65, 16;
	add.s64 	%rd13, %rd3, %rd12;
	ld.global.f64 	%fd1, [%rd13];
	ld.global.f64 	%fd2, [%rd13+8];
	mov.f64 	%fd114, 0d7FF0000000000000;
	mov.b32 	%r72, 0;
	mov.u32 	%r77, %r72;
	@%p4 bra 	$L__BB0_6;
	mov.f64 	%fd114, 0d7FF0000000000000;
	mov.b32 	%r66, 0;
	mov.u64 	%rd22, %rd4;
	mov.u32 	%r77, %r66;
$L__BB0_5:
	.pragma "nounroll";
	ld.global.f64 	%fd12, [%rd22+-64];
	sub.f64 	%fd13, %fd1, %fd12;
	ld.global.f64 	%fd14, [%rd22+-56];
	sub.f64 	%fd15, %fd2, %fd14;
	mul.f64 	%fd16, %fd15, %fd15;
	fma.rn.f64 	%fd17, %fd13, %fd13, %fd16;
	setp.lt.f64 	%p5, %fd17, %fd114;
	selp.f64 	%fd18, %fd17, %fd114, %p5;
	selp.b32 	%r41, %r66, %r77, %p5;
	ld.global.f64 	%fd19, [%rd22+-48];
	sub.f64 	%fd20, %fd1, %fd19;
	ld.global.f64 	%fd21, [%rd22+-40];
	sub.f64 	%fd22, %fd2, %fd21;
	mul.f64 	%fd23, %fd22, %fd22;
	fma.rn.f64 	%fd24, %fd20, %fd20, %fd23;
	setp.lt.f64 	%p6, %fd24, %fd18;
	selp.f64 	%fd25, %fd24, %fd18, %p6;
	add.s32 	%r42, %r66, 1;
	selp.b32 	%r43, %r42, %r41, %p6;
	ld.global.f64 	%fd26, [%rd22+-32];
	sub.f64 	%fd27, %fd1, %fd26;
	ld.global.f64 	%fd28, [%rd22+-24];
	sub.f64 	%fd29, %fd2, %fd28;
	mul.f64 	%fd30, %fd29, %fd29;
	fma.rn.f64 	%fd31, %fd27, %fd27, %fd30;
	setp.lt.f64 	%p7, %fd31, %fd25;
	selp.f64 	%fd32, %fd31, %fd25, %p7;
	add.s32 	%r44, %r66, 2;
	selp.b32 	%r45, %r44, %r43, %p7;
	ld.global.f64 	%fd33, [%rd22+-16];
	sub.f64 	%fd34, %fd1, %fd33;
	ld.global.f64 	%fd35, [%rd22+-8];
	sub.f64 	%fd36, %fd2, %fd35;
	mul.f64 	%fd37, %fd36, %fd36;
	fma.rn.f64 	%fd38, %fd34, %fd34, %fd37;
	setp.lt.f64 	%p8, %fd38, %fd32;
	selp.f64 	%fd39, %fd38, %fd32, %p8;
	add.s32 	%r46, %r66, 3;
	selp.b32 	%r47, %r46, %r45, %p8;
	ld.global.f64 	%fd40, [%rd22];
	sub.f64 	%fd41, %fd1, %fd40;
	ld.global.f64 	%fd42, [%rd22+8];
	sub.f64 	%fd43, %fd2, %fd42;
	mul.f64 	%fd44, %fd43, %fd43;
	fma.rn.f64 	%fd45, %fd41, %fd41, %fd44;
	setp.lt.f64 	%p9, %fd45, %fd39;
	selp.f64 	%fd46, %fd45, %fd39, %p9;
	add.s32 	%r48, %r66, 4;
	selp.b32 	%r49, %r48, %r47, %p9;
	ld.global.f64 	%fd47, [%rd22+16];
	sub.f64 	%fd48, %fd1, %fd47;
	ld.global.f64 	%fd49, [%rd22+24];
	sub.f64 	%fd50, %fd2, %fd49;
	mul.f64 	%fd51, %fd50, %fd50;
	fma.rn.f64 	%fd52, %fd48, %fd48, %fd51;
	setp.lt.f64 	%p10, %fd52, %fd46;
	selp.f64 	%fd53, %fd52, %fd46, %p10;
	add.s32 	%r50, %r66, 5;
	selp.b32 	%r51, %r50, %r49, %p10;
	ld.global.f64 	%fd54, [%rd22+32];
	sub.f64 	%fd55, %fd1, %fd54;
	ld.global.f64 	%fd56, [%rd22+40];
	sub.f64 	%fd57, %fd2, %fd56;
	mul.f64 	%fd58, %fd57, %fd57;
	fma.rn.f64 	%fd59, %fd55, %fd55, %fd58;
	setp.lt.f64 	%p11, %fd59, %fd53;
	selp.f64 	%fd60, %fd59, %fd53, %p11;
	add.s32 	%r52, %r66, 6;
	selp.b32 	%r53, %r52, %r51, %p11;
	ld.global.f64 	%fd61, [%rd22+48];
	sub.f64 	%fd62, %fd1, %fd61;
	ld.global.f64 	%fd63, [%rd22+56];
	sub.f64 	%fd64, %fd2, %fd63;
	mul.f64 	%fd65, %fd64, %fd64;
	fma.rn.f64 	%fd66, %fd62, %fd62, %fd65;
	setp.lt.f64 	%p12, %fd66, %fd60;
	selp.f64 	%fd114, %fd66, %fd60, %p12;
	add.s32 	%r54, %r66, 7;
	selp.b32 	%r77, %r54, %r53, %p12;
	add.s64 	%rd22, %rd22, 128;
	add.s32 	%r66, %r66, 8;
	setp.ne.s32 	%p13, %r66, %r6;
	mov.u32 	%r72, %r6;
	@%p13 bra 	$L__BB0_5;
$L__BB0_6:
	setp.eq.s32 	%p14, %r3, 0;
	@%p14 bra 	$L__BB0_14;
	setp.lt.u32 	%p15, %r4, 3;
	@%p15 bra 	$L__BB0_9;
	mul.wide.u32 	%rd14, %r72, 16;
	add.s64 	%rd15, %rd1, %rd14;
	ld.global.f64 	%fd67, [%rd15];
	sub.f64 	%fd68, %fd1, %fd67;
	ld.global.f64 	%fd69, [%rd15+8];
	sub.f64 	%fd70, %fd2, %fd69;
	mul.f64 	%fd71, %fd70, %fd70;
	fma.rn.f64 	%fd72, %fd68, %fd68, %fd71;
	setp.lt.f64 	%p16, %fd72, %fd114;
	selp.f64 	%fd73, %fd72, %fd114, %p16;
	selp.b32 	%r56, %r72, %r77, %p16;
	add.s32 	%r57, %r72, 1;
	ld.global.f64 	%fd74, [%rd15+16];
	sub.f64 	%fd75, %fd1, %fd74;
	ld.global.f64 	%fd76, [%rd15+24];
	sub.f64 	%fd77, %fd2, %fd76;
	mul.f64 	%fd78, %fd77, %fd77;
	fma.rn.f64 	%fd79, %fd75, %fd75, %fd78;
	setp.lt.f64 	%p17, %fd79, %fd73;
	selp.f64 	%fd80, %fd79, %fd73, %p17;
	selp.b32 	%r58, %r57, %r56, %p17;
	add.s32 	%r59, %r72, 2;
	ld.global.f64 	%fd81, [%rd15+32];
	sub.f64 	%fd82, %fd1, %fd81;
	ld.global.f64 	%fd83, [%rd15+40];
	sub.f64 	%fd84, %fd2, %fd83;
	mul.f64 	%fd85, %fd84, %fd84;
	fma.rn.f64 	%fd86, %fd82, %fd82, %fd85;
	setp.lt.f64 	%p18, %fd86, %fd80;
	selp.f64 	%fd87, %fd86, %fd80, %p18;
	selp.b32 	%r60, %r59, %r58, %p18;
	add.s32 	%r61, %r72, 3;
	ld.global.f64 	%fd88, [%rd15+48];
	sub.f64 	%fd89, %fd1, %fd88;
	ld.global.f64 	%fd90, [%rd15+56];
	sub.f64 	%fd91, %fd2, %fd90;
	mul.f64 	%fd92, %fd91, %fd91;
	fma.rn.f64 	%fd93, %fd89, %fd89, %fd92;
	setp.lt.f64 	%p19, %fd93, %fd87;
	selp.f64 	%fd114, %fd93, %fd87, %p19;
	selp.b32 	%r77, %r61, %r60, %p19;
	add.s32 	%r72, %r72, 4;
$L__BB0_9:
	setp.eq.s32 	%p20, %r5, 0;
	@%p20 bra 	$L__BB0_14;
	setp.eq.s32 	%p21, %r5, 1;
	@%p21 bra 	$L__BB0_12;
	mul.wide.u32 	%rd16, %r72, 16;
	add.s64 	%rd17, %rd1, %rd16;
	ld.global.f64 	%fd94, [%rd17];
	sub.f64 	%fd95, %fd1, %fd94;
	ld.global.f64 	%fd96, [%rd17+8];
	sub.f64 	%fd97, %fd2, %fd96;
	mul.f64 	%fd98, %fd97, %fd97;
	fma.rn.f64 	%fd99, %fd95, %fd95, %fd98;
	setp.lt.f64 	%p22, %fd99, %fd114;
	selp.f64 	%fd100, %fd99, %fd114, %p22;
	selp.b32 	%r63, %r72, %r77, %p22;
	add.s32 	%r64, %r72, 1;
	ld.global.f64 	%fd101, [%rd17+16];
	sub.f64 	%fd102, %fd1, %fd101;
	ld.global.f64 	%fd103, [%rd17+24];
	sub.f64 	%fd104, %fd2, %fd103;
	mul.f64 	%fd105, %fd104, %fd104;
	fma.rn.f64 	%fd106, %fd102, %fd102, %fd105;
	setp.lt.f64 	%p23, %fd106, %fd100;
	selp.f64 	%fd114, %fd106, %fd100, %p23;
	selp.b32 	%r77, %r64, %r63, %p23;
	add.s32 	%r72, %r72, 2;
$L__BB0_12:
	setp.eq.s32 	%p24, %r7, 0;
	@%p24 bra 	$L__BB0_14;
	mul.wide.u32 	%rd18, %r72, 16;
	add.s64 	%rd19, %rd1, %rd18;
	ld.global.f64 	%fd107, [%rd19];
	sub.f64 	%fd108, %fd1, %fd107;
	ld.global.f64 	%fd109, [%rd19+8];
	sub.f64 	%fd110, %fd2, %fd109;
	mul.f64 	%fd111, %fd110, %fd110;
	fma.rn.f64 	%fd112, %fd108, %fd108, %fd111;
	setp.lt.f64 	%p25, %fd112, %fd114;
	selp.b32 	%r77, %r72, %r77, %p25;
$L__BB0_14:
	mul.wide.s32 	%rd20, %r65, 4;
	add.s64 	%rd21, %rd2, %rd20;
	st.global.u32 	[%rd21], %r77;
	add.s32 	%r65, %r65, %r2;
	setp.lt.s32 	%p26, %r65, %r31;
	@%p26 bra 	$L__BB0_3;
	bra.uni 	$L__BB0_16;
$L__BB0_15:
	mul.wide.s32 	%rd10, %r65, 4;
	add.s64 	%rd11, %rd2, %rd10;
	mov.b32 	%r37, 0;
	st.global.u32 	[%rd11], %r37;
	add.s32 	%r65, %r65, %r2;
	setp.lt.s32 	%p3, %r65, %r31;
	@%p3 bra 	$L__BB0_15;
$L__BB0_16:
	ret;

}
	// .globl	_Z21reduce_cluster_kernelPK5PointPKiPS_Piiii
.visible .entry _Z21reduce_cluster_kernelPK5PointPKiPS_Piiii(
	.param .u64 .ptr .align 1 _Z21reduce_cluster_kernelPK5PointPKiPS_Piiii_param_0,
	.param .u64 .ptr .align 1 _Z21reduce_cluster_kernelPK5PointPKiPS_Piiii_param_1,
	.param .u64 .ptr .align 1 _Z21reduce_cluster_kernelPK5PointPKiPS_Piiii_param_2,
	.param .u64 .ptr .align 1 _Z21reduce_cluster_kernelPK5PointPKiPS_Piiii_param_3,
	.param .u32 _Z21reduce_cluster_kernelPK5PointPKiPS_Piiii_param_4,
	.param .u32 _Z21reduce_cluster_kernelPK5PointPKiPS_Piiii_param_5,
	.param .u32 _Z21reduce_cluster_kernelPK5PointPKiPS_Piiii_param_6
)
{
	.reg .pred 	%p<8>;
	.reg .b32 	%r<45>;
	.reg .b64 	%rd<17>;
	.reg .b64 	%fd<27>;

	ld.param.u64 	%rd3, [_Z21reduce_cluster_kernelPK5PointPKiPS_Piiii_param_0];
	ld.param.u64 	%rd4, [_Z21reduce_cluster_kernelPK5PointPKiPS_Piiii_param_1];
	ld.param.u64 	%rd5, [_Z21reduce_cluster_kernelPK5PointPKiPS_Piiii_param_2];
	ld.param.u64 	%rd6, [_Z21reduce_cluster_kernelPK5PointPKiPS_Piiii_param_3];
	ld.param.u32 	%r19, [_Z21reduce_cluster_kernelPK5PointPKiPS_Piiii_param_4];
	ld.param.u32 	%r20, [_Z21reduce_cluster_kernelPK5PointPKiPS_Piiii_param_5];
	ld.param.u32 	%r21, [_Z21reduce_cluster_kernelPK5PointPKiPS_Piiii_param_6];
	mov.u32 	%r44, %ntid.x;
	mov.u32 	%r2, %tid.x;
	mov.u32 	%r3, %ctaid.x;
	mad.lo.s32 	%r40, %r3, %r44, %r2;
	setp.ge.s32 	%p1, %r40, %r19;
	mov.b32 	%r42, 0;
	mov.f64 	%fd23, 0d0000000000000000;
	mov.f64 	%fd24, %fd23;
	@%p1 bra 	$L__BB1_5;
	mov.u32 	%r24, %nctaid.x;
	mul.lo.s32 	%r5, %r24, %r44;
	cvta.to.global.u64 	%rd1, %rd4;
	cvta.to.global.u64 	%rd2, %rd3;
	mov.f64 	%fd24, 0d0000000000000000;
	mov.b32 	%r42, 0;
	mov.f64 	%fd23, %fd24;
$L__BB1_2:
	mul.wide.s32 	%rd7, %r40, 4;
	add.s64 	%rd8, %rd1, %rd7;
	ld.global.u32 	%r25, [%rd8];
	setp.ne.s32 	%p2, %r25, %r21;
	@%p2 bra 	$L__BB1_4;
	mul.wide.s32 	%rd9, %r40, 16;
	add.s64 	%rd10, %rd2, %rd9;
	ld.global.f64 	%fd11, [%rd10];
	add.f64 	%fd23, %fd23, %fd11;
	ld.global.f64 	%fd12, [%rd10+8];
	add.f64 	%fd24, %fd24, %fd12;
	add.s32 	%r42, %r42, 1;
$L__BB1_4:
	add.s32 	%r40, %r40, %r5;
	setp.lt.s32 	%p3, %r40, %r19;
	@%p3 bra 	$L__BB1_2;
$L__BB1_5:
	shl.b32 	%r26, %r44, 3;
	mov.u32 	%r27, sarr;
	add.s32 	%r12, %r27, %r26;
	add.s32 	%r13, %r12, %r26;
	shl.b32 	%r28, %r2, 3;
	add.s32 	%r14, %r27, %r28;
	st.shared.f64 	[%r14], %fd23;
	add.s32 	%r15, %r12, %r28;
	st.shared.f64 	[%r15], %fd24;
	shl.b32 	%r29, %r2, 2;
	add.s32 	%r16, %r13, %r29;
	st.shared.u32 	[%r16], %r42;
	bar.sync 	0;
	setp.lt.u32 	%p4, %r44, 2;
	@%p4 bra 	$L__BB1_9;
$L__BB1_6:
	shr.u32 	%r18, %r44, 1;
	setp.ge.u32 	%p5, %r2, %r18;
	@%p5 bra 	$L__BB1_8;
	shl.b32 	%r30, %r18, 3;
	add.s32 	%r31, %r14, %r30;
	ld.shared.f64 	%fd13, [%r31];
	ld.shared.f64 	%fd14, [%r14];
	add.f64 	%fd15, %fd13, %fd14;
	st.shared.f64 	[%r14], %fd15;
	add.s32 	%r32, %r15, %r30;
	ld.shared.f64 	%fd16, [%r32];
	ld.shared.f64 	%fd17, [%r15];
	add.f64 	%fd18, %fd16, %fd17;
	st.shared.f64 	[%r15], %fd18;
	shl.b32 	%r33, %r18, 2;
	add.s32 	%r34, %r16, %r33;
	ld.shared.u32 	%r35, [%r34];
	ld.shared.u32 	%r36, [%r16];
	add.s32 	%r37, %r36, %r35;
	st.shared.u32 	[%r16], %r37;
$L__BB1_8:
	bar.sync 	0;
	setp.gt.u32 	%p6, %r44, 3;
	mov.u32 	%r44, %r18;
	@%p6 bra 	$L__BB1_6;
$L__BB1_9:
	setp.ne.s32 	%p7, %r2, 0;
	@%p7 bra 	$L__BB1_11;
	mad.lo.s32 	%r38, %r20, %r3, %r21;
	ld.shared.f64 	%fd19, [sarr];
	cvta.to.global.u64 	%rd11, %rd5;
	mul.wide.s32 	%rd12, %r38, 16;
	add.s64 	%rd13, %rd11, %rd12;
	st.global.f64 	[%rd13], %fd19;
	ld.shared.f64 	%fd20, [%r12];
	st.global.f64 	[%rd13+8], %fd20;
	ld.shared.u32 	%r39, [%r13];
	cvta.to.global.u64 	%rd14, %rd6;
	mul.wide.s32 	%rd15, %r38, 4;
	add.s64 	%rd16, %rd14, %rd15;
	st.global.u32 	[%rd16], %r39;
$L__BB1_11:
	ret;

}


// ===== COMPILED SASS (sm_100) =====

	.target	sm_100

	.elftype	@"ET_EXEC"


//--------------------- .note.nv.tkinfo           --------------------------
	.section	.note.nv.tkinfo,"",@"SHT_NOTE"
	.sectionflags	@"SHF_NOTE_NV_TKINFO"
	.tkinfo
        /*0018*/ 	.word	0x00000002
        /*0030*/ 	.string	""
        /*0030*/ 	.string	"ptxas"
        /*0030*/ 	.string	"Cuda compilation tools, release 13.0, V13.0.88"
        /*0030*/ 	.string	"Build cuda_13.0.r13.0/compiler.36424714_0"
        /*0030*/ 	.string	"-arch sm_100 -m 64 "



//--------------------- .note.nv.cuinfo           --------------------------
	.section	.note.nv.cuinfo,"",@"SHT_NOTE"
	.sectionflags	@"SHF_NOTE_NV_CUINFO"
        /*0018*/ 	.short	0x0002
        /*001a*/ 	.short	0x0064
        /*001c*/ 	.short	0x0082
	.zero		2


//--------------------- .nv.info                  --------------------------
	.section	.nv.info,"",@"SHT_CUDA_INFO"
	.align	4


	//----- nvinfo : EIATTR_REGCOUNT
	.align		4
        /*0000*/ 	.byte	0x04, 0x2f
        /*0002*/ 	.short	(.L_1 - .L_0)
	.align		4
.L_0:
        /*0004*/ 	.word	index@(_Z22assign_clusters_kernelPK5PointS1_Piii)
        /*0008*/ 	.word	0x0000001e


	//----- nvinfo : EIATTR_FRAME_SIZE
	.align		4
.L_1:
        /*000c*/ 	.byte	0x04, 0x11
        /*000e*/ 	.short	(.L_3 - .L_2)
	.align		4
.L_2:
        /*0010*/ 	.word	index@(_Z22assign_clusters_kernelPK5PointS1_Piii)
        /*0014*/ 	.word	0x00000000


	//----- nvinfo : EIATTR_REGCOUNT
	.align		4
.L_3:
        /*0018*/ 	.byte	0x04, 0x2f
        /*001a*/ 	.short	(.L_5 - .L_4)
	.align		4
.L_4:
        /*001c*/ 	.word	index@(_Z21reduce_cluster_kernelPK5PointPKiPS_Piiii)
        /*0020*/ 	.word	0x00000017


	//----- nvinfo : EIATTR_FRAME_SIZE
	.align		4
.L_5:
        /*0024*/ 	.byte	0x04, 0x11
        /*0026*/ 	.short	(.L_7 - .L_6)
	.align		4
.L_6:
        /*0028*/ 	.word	index@(_Z21reduce_cluster_kernelPK5PointPKiPS_Piiii)
        /*002c*/ 	.word	0x00000000


	//----- nvinfo : EIATTR_MIN_STACK_SIZE
	.align		4
.L_7:
        /*0030*/ 	.byte	0x04, 0x12
        /*0032*/ 	.short	(.L_9 - .L_8)
	.align		4
.L_8:
        /*0034*/ 	.word	index@(_Z21reduce_cluster_kernelPK5PointPKiPS_Piiii)
        /*0038*/ 	.word	0x00000000


	//----- nvinfo : EIATTR_MIN_STACK_SIZE
	.align		4
.L_9:
        /*003c*/ 	.byte	0x04, 0x12
        /*003e*/ 	.short	(.L_11 - .L_10)
	.align		4
.L_10:
        /*0040*/ 	.word	index@(_Z22assign_clusters_kernelPK5PointS1_Piii)
        /*0044*/ 	.word	0x00000000
.L_11:


//--------------------- .nv.compat                --------------------------
	.section	.nv.compat,"",@"SHT_CUDA_COMPAT_INFO"
	.align	4
        /*0000*/ 	.byte	0x02, 0x09, 0x00, 0x00, 0x02, 0x02, 0x01, 0x00, 0x02, 0x05, 0x05, 0x00, 0x03, 0x07, 0x01, 0x01
        /*0010*/ 	.byte	0x02, 0x03, 0x00, 0x00, 0x02, 0x06, 0x01, 0x00, 0x04, 0x0b, 0x08, 0x00, 0x01, 0x00, 0x00, 0x00
        /*0020*/ 	.byte	0x00, 0x00, 0x00, 0x00


//--------------------- .nv.info._Z21reduce_cluster_kernelPK5PointPKiPS_Piiii --------------------------
	.section	.nv.info._Z21reduce_cluster_kernelPK5PointPKiPS_Piiii,"",@"SHT_CUDA_INFO"
	.sectionflags	@""
	.align	4


	//----- nvinfo : EIATTR_CUDA_API_VERSION
	.align		4
        /*0000*/ 	.byte	0x04, 0x37
        /*0002*/ 	.short	(.L_13 - .L_12)
.L_12:
        /*0004*/ 	.word	0x00000082


	//----- nvinfo : EIATTR_KPARAM_INFO
	.align		4
.L_13:
        /*0008*/ 	.byte	0x04, 0x17
        /*000a*/ 	.short	(.L_15 - .L_14)
.L_14:
        /*000c*/ 	.word	0x00000000
        /*0010*/ 	.short	0x0006
        /*0012*/ 	.short	0x0028
        /*0014*/ 	.byte	0x00, 0xf0, 0x11, 0x00


	//----- nvinfo : EIATTR_KPARAM_INFO
	.align		4
.L_15:
        /*0018*/ 	.byte	0x04, 0x17
        /*001a*/ 	.short	(.L_17 - .L_16)
.L_16:
        /*001c*/ 	.word	0x00000000
        /*0020*/ 	.short	0x0005
        /*0022*/ 	.short	0x0024
        /*0024*/ 	.byte	0x00, 0xf0, 0x11, 0x00


	//----- nvinfo : EIATTR_KPARAM_INFO
	.align		4
.L_17:
        /*0028*/ 	.byte	0x04, 0x17
        /*002a*/ 	.short	(.L_19 - .L_18)
.L_18:
        /*002c*/ 	.word	0x00000000
        /*0030*/ 	.short	0x0004
        /*0032*/ 	.short	0x0020
        /*0034*/ 	.byte	0x00, 0xf0, 0x11, 0x00


	//----- nvinfo : EIATTR_KPARAM_INFO
	.align		4
.L_19:
        /*0038*/ 	.byte	0x04, 0x17
        /*003a*/ 	.short	(.L_21 - .L_20)
.L_20:
        /*003c*/ 	.word	0x00000000
        /*0040*/ 	.short	0x0003
        /*0042*/ 	.short	0x0018
        /*0044*/ 	.byte	0x00, 0xf5, 0x21, 0x00


	//----- nvinfo : EIATTR_KPARAM_INFO
	.align		4
.L_21:
        /*0048*/ 	.byte	0x04, 0x17
        /*004a*/ 	.short	(.L_23 - .L_22)
.L_22:
        /*004c*/ 	.word	0x00000000
        /*0050*/ 	.short	0x0002
        /*0052*/ 	.short	0x0010
        /*0054*/ 	.byte	0x00, 0xf5, 0x21, 0x00


	//----- nvinfo : EIATTR_KPARAM_INFO
	.align		4
.L_23:
        /*0058*/ 	.byte	0x04, 0x17
        /*005a*/ 	.short	(.L_25 - .L_24)
.L_24:
        /*005c*/ 	.word	0x00000000
        /*0060*/ 	.short	0x0001
        /*0062*/ 	.short	0x0008
        /*0064*/ 	.byte	0x00, 0xf5, 0x21, 0x00


	//----- nvinfo : EIATTR_KPARAM_INFO
	.align		4
.L_25:
        /*0068*/ 	.byte	0x04, 0x17
        /*006a*/ 	.short	(.L_27 - .L_26)
.L_26:
        /*006c*/ 	.word	0x00000000
        /*0070*/ 	.short	0x0000
        /*0072*/ 	.short	0x0000
        /*0074*/ 	.byte	0x00, 0xf5, 0x21, 0x00


	//----- nvinfo : EIATTR_SPARSE_MMA_MASK
	.align		4
.L_27:
        /*0078*/ 	.byte	0x03, 0x50
        /*007a*/ 	.short	0x0000


	//----- nvinfo : EIATTR_MAXREG_COUNT
	.align		4
        /*007c*/ 	.byte	0x03, 0x1b
        /*007e*/ 	.short	0x00ff


	//----- nvinfo : EIATTR_NUM_BARRIERS
	.align		4
        /*0080*/ 	.byte	0x02, 0x4c
        /*0082*/ 	.byte	0x01
	.zero		1


	//----- nvinfo : EIATTR_MERCURY_ISA_VERSION
	.align		4
        /*0084*/ 	.byte	0x03, 0x5f
        /*0086*/ 	.short	0x0101


	//----- nvinfo : EIATTR_VRC_CTA_INIT_COUNT
	.align		4
        /*0088*/ 	.byte	0x02, 0x4a
	.zero		1
	.zero		1


	//----- nvinfo : EIATTR_EXIT_INSTR_OFFSETS
	.align		4
        /*008c*/ 	.byte	0x04, 0x1c
        /*008e*/ 	.short	(.L_29 - .L_28)


	//   ....[0]....
.L_28:
        /*0090*/ 	.word	0x000004e0


	//   ....[1]....
        /*0094*/ 	.word	0x000005f0


	//----- nvinfo : EIATTR_CRS_STACK_SIZE
	.align		4
.L_29:
        /*0098*/ 	.byte	0x04, 0x1e
        /*009a*/ 	.short	(.L_31 - .L_30)
.L_30:
        /*009c*/ 	.word	0x00000000


	//----- nvinfo : EIATTR_CBANK_PARAM_SIZE
	.align		4
.L_31:
        /*00a0*/ 	.byte	0x03, 0x19
        /*00a2*/ 	.short	0x002c


	//----- nvinfo : EIATTR_PARAM_CBANK
	.align		4
        /*00a4*/ 	.byte	0x04, 0x0a
        /*00a6*/ 	.short	(.L_33 - .L_32)
	.align		4
.L_32:
        /*00a8*/ 	.word	index@(.nv.constant0._Z21reduce_cluster_kernelPK5PointPKiPS_Piiii)
        /*00ac*/ 	.short	0x0380
        /*00ae*/ 	.short	0x002c


	//----- nvinfo : EIATTR_SW_WAR
	.align		4
.L_33:
        /*00b0*/ 	.byte	0x04, 0x36
        /*00b2*/ 	.short	(.L_35 - .L_34)
.L_34:
        /*00b4*/ 	.word	0x00000008
.L_35:


//--------------------- .nv.info._Z22assign_clusters_kernelPK5PointS1_Piii --------------------------
	.section	.nv.info._Z22assign_clusters_kernelPK5PointS1_Piii,"",@"SHT_CUDA_INFO"
	.sectionflags	@""
	.align	4


	//----- nvinfo : EIATTR_CUDA_API_VERSION
	.align		4
        /*0000*/ 	.byte	0x04, 0x37
        /*0002*/ 	.short	(.L_37 - .L_36)
.L_36:
        /*0004*/ 	.word	0x00000082


	//----- nvinfo : EIATTR_KPARAM_INFO
	.align		4
.L_37:
        /*0008*/ 	.byte	0x04, 0x17
        /*000a*/ 	.short	(.L_39 - .L_38)
.L_38:
        /*000c*/ 	.word	0x00000000
        /*0010*/ 	.short	0x0004
        /*0012*/ 	.short	0x001c
        /*0014*/ 	.byte	0x00, 0xf0, 0x11, 0x00


	//----- nvinfo : EIATTR_KPARAM_INFO
	.align		4
.L_39:
        /*0018*/ 	.byte	0x04, 0x17
        /*001a*/ 	.short	(.L_41 - .L_40)
.L_40:
        /*001c*/ 	.word	0x00000000
        /*0020*/ 	.short	0x0003
        /*0022*/ 	.short	0x0018
        /*0024*/ 	.byte	0x00, 0xf0, 0x11, 0x00


	//----- nvinfo : EIATTR_KPARAM_INFO
	.align		4
.L_41:
        /*0028*/ 	.byte	0x04, 0x17
        /*002a*/ 	.short	(.L_43 - .L_42)
.L_42:
        /*002c*/ 	.word	0x00000000
        /*0030*/ 	.short	0x0002
        /*0032*/ 	.short	0x0010
        /*0034*/ 	.byte	0x00, 0xf5, 0x21, 0x00


	//----- nvinfo : EIATTR_KPARAM_INFO
	.align		4
.L_43:
        /*0038*/ 	.byte	0x04, 0x17
        /*003a*/ 	.short	(.L_45 - .L_44)
.L_44:
        /*003c*/ 	.word	0x00000000
        /*0040*/ 	.short	0x0001
        /*0042*/ 	.short	0x0008
        /*0044*/ 	.byte	0x00, 0xf5, 0x21, 0x00


	//----- nvinfo : EIATTR_KPARAM_INFO
	.align		4
.L_45:
        /*0048*/ 	.byte	0x04, 0x17
        /*004a*/ 	.short	(.L_47 - .L_46)
.L_46:
        /*004c*/ 	.word	0x00000000
        /*0050*/ 	.short	0x0000
        /*0052*/ 	.short	0x0000
        /*0054*/ 	.byte	0x00, 0xf5, 0x21, 0x00


	//----- nvinfo : EIATTR_SPARSE_MMA_MASK
	.align		4
.L_47:
        /*0058*/ 	.byte	0x03, 0x50
        /*005a*/ 	.short	0x0000


	//----- nvinfo : EIATTR_MAXREG_COUNT
	.align		4
        /*005c*/ 	.byte	0x03, 0x1b
        /*005e*/ 	.short	0x00ff


	//----- nvinfo : EIATTR_MERCURY_ISA_VERSION
	.align		4
        /*0060*/ 	.byte	0x03, 0x5f
        /*0062*/ 	.short	0x0101


	//----- nvinfo : EIATTR_VRC_CTA_INIT_COUNT
	.align		4
        /*0064*/ 	.byte	0x02, 0x4a
	.zero		1
	.zero		1


	//----- nvinfo : EIATTR_EXIT_INSTR_OFFSETS
	.align		4
        /*0068*/ 	.byte	0x04, 0x1c
        /*006a*/ 	.short	(.L_49 - .L_48)


	//   ....[0]....
.L_48:
        /*006c*/ 	.word	0x00000090


	//   ....[1]....
        /*0070*/ 	.word	0x00000140


	//   ....[2]....
        /*0074*/ 	.word	0x00000de0


	//----- nvinfo : EIATTR_CRS_STACK_SIZE
	.align		4
.L_49:
        /*0078*/ 	.byte	0x04, 0x1e
        /*007a*/ 	.short	(.L_51 - .L_50)
.L_50:
        /*007c*/ 	.word	0x00000000


	//----- nvinfo : EIATTR_CBANK_PARAM_SIZE
	.align		4
.L_51:
        /*0080*/ 	.byte	0x03, 0x19
        /*0082*/ 	.short	0x0020


	//----- nvinfo : EIATTR_PARAM_CBANK
	.align		4
        /*0084*/ 	.byte	0x04, 0x0a
        /*0086*/ 	.short	(.L_53 - .L_52)
	.align		4
.L_52:
        /*0088*/ 	.word	index@(.nv.constant0._Z22assign_clusters_kernelPK5PointS1_Piii)
        /*008c*/ 	.short	0x0380
        /*008e*/ 	.short	0x0020


	//----- nvinfo : EIATTR_SW_WAR
	.align		4
.L_53:
        /*0090*/ 	.byte	0x04, 0x36
        /*0092*/ 	.short	(.L_55 - .L_54)
.L_54:
        /*0094*/ 	.word	0x00000008
.L_55:


//--------------------- .nv.callgraph             --------------------------
	.section	.nv.callgraph,"",@"SHT_CUDA_CALLGRAPH"
	.align	4
	.sectionentsize	8
	.align		4
        /*0000*/ 	.word	0x00000000
	.align		4
        /*0004*/ 	.word	0xffffffff
	.align		4
        /*0008*/ 	.word	0x00000000
	.align		4
        /*000c*/ 	.word	0xfffffffe
	.align		4
        /*0010*/ 	.word	0x00000000
	.align		4
        /*0014*/ 	.word	0xfffffffd
	.align		4
        /*0018*/ 	.word	0x00000000
	.align		4
        /*001c*/ 	.word	0xfffffffc


//--------------------- .text._Z21reduce_cluster_kernelPK5PointPKiPS_Piiii --------------------------
	.section	.text._Z21reduce_cluster_kernelPK5PointPKiPS_Piiii,"ax",@progbits
	.align	128
        .global         _Z21reduce_cluster_kernelPK5PointPKiPS_Piiii
        .type           _Z21reduce_cluster_kernelPK5PointPKiPS_Piiii,@function
        .size           _Z21reduce_cluster_kernelPK5PointPKiPS_Piiii,(.L_x_19 - _Z21reduce_cluster_kernelPK5PointPKiPS_Piiii)
        .other          _Z21reduce_cluster_kernelPK5PointPKiPS_Piiii,@"STO_CUDA_ENTRY STV_DEFAULT"
_Z21reduce_cluster_kernelPK5PointPKiPS_Piiii:
.text._Z21reduce_cluster_kernelPK5PointPKiPS_Piiii:
[----:B------:R-:W-:Y:S01]  /*0000*/  LDC R1, c[0x0][0x37c] ;  /* 0x0000df00ff017b82 */ /* 0x000fe20000000800 */
[----:B------:R-:W0:Y:S01]  /*0010*/  S2R R0, SR_TID.X ;  /* 0x0000000000007919 */ /* 0x000e220000002100 */
[----:B------:R-:W1:Y:S01]  /*0020*/  LDCU UR4, c[0x0][0x360] ;  /* 0x00006c00ff0477ac */ /* 0x000e620008000800 */
[----:B------:R-:W-:Y:S01]  /*0030*/  BSSY.RECONVERGENT B0, `(.L_x_0) ;  /* 0x0000023000007945 */ /* 0x000fe20003800200 */
[----:B------:R-:W-:Y:S01]  /*0040*/  IMAD.MOV.U32 R12, RZ, RZ, RZ ;  /* 0x000000ffff0c7224 */ /* 0x000fe200078e00ff */
[----:B------:R-:W0:Y:S01]  /*0050*/  S2R R7, SR_CTAID.X ;  /* 0x0000000000077919 */ /* 0x000e220000002500 */
[----:B------:R-:W2:Y:S01]  /*0060*/  LDCU UR5, c[0x0][0x3a0] ;  /* 0x00007400ff0577ac */ /* 0x000ea20008000800 */
[----:B------:R-:W-:Y:S02]  /*0070*/  CS2R R4, SRZ ;  /* 0x0000000000047805 */ /* 0x000fe4000001ff00 */
[----:B------:R-:W-:Y:S01]  /*0080*/  CS2R R2, SRZ ;  /* 0x0000000000027805 */ /* 0x000fe2000001ff00 */
[----:B------:R-:W3:Y:S01]  /*0090*/  LDCU.64 UR6, c[0x0][0x358] ;  /* 0x00006b00ff0677ac */ /* 0x000ee20008000a00 */
[----:B------:R-:W4:Y:S01]  /*00a0*/  LDCU UR8, c[0x0][0x3a8] ;  /* 0x00007500ff0877ac */ /* 0x000f220008000800 */
[----:B------:R-:W0:Y:S01]  /*00b0*/  LDCU UR9, c[0x0][0x3a0] ;  /* 0x00007400ff0977ac */ /* 0x000e220008000800 */
[----:B-1----:R-:W-:-:S02]  /*00c0*/  IMAD.U32 R6, RZ, RZ, UR4 ;  /* 0x00000004ff067e24 */ /* 0x002fc4000f8e00ff */
[----:B0-----:R-:W-:-:S05]  /*00d0*/  IMAD R13, R7, UR4, R0 ;  /* 0x00000004070d7c24 */ /* 0x001fca000f8e0200 */
[----:B--2---:R-:W-:-:S13]  /*00e0*/  ISETP.GE.AND P0, PT, R13, UR5, PT ;  /* 0x000000050d007c0c */ /* 0x004fda000bf06270 */
[----:B---34-:R-:W-:Y:S05]  /*00f0*/  @P0 BRA `(.L_x_1) ;  /* 0x0000000000580947 */ /* 0x018fea0003800000 */
[----:B------:R-:W0:Y:S01]  /*0100*/  LDC.64 R8, c[0x0][0x388] ;  /* 0x0000e200ff087b82 */ /* 0x000e220000000a00 */
[----:B------:R-:W1:Y:S01]  /*0110*/  LDCU UR4, c[0x0][0x370] ;  /* 0x00006e00ff0477ac */ /* 0x000e620008000800 */
[----:B------:R-:W-:Y:S01]  /*0120*/  IMAD.MOV.U32 R12, RZ, RZ, RZ ;  /* 0x000000ffff0c7224 */ /* 0x000fe200078e00ff */
[----:B------:R-:W-:Y:S02]  /*0130*/  CS2R R2, SRZ ;  /* 0x0000000000027805 */ /* 0x000fe4000001ff00 */
[----:B------:R-:W-:-:S03]  /*0140*/  CS2R R4, SRZ ;  /* 0x0000000000047805 */ /* 0x000fc6000001ff00 */
[----:B------:R-:W2:Y:S01]  /*0150*/  LDC.64 R10, c[0x0][0x380] ;  /* 0x0000e000ff0a7b82 */ /* 0x000ea20000000a00 */
[----:B-1----:R-:W-:-:S07]  /*0160*/  IMAD R20, R6, UR4, RZ ;  /* 0x0000000406147c24 */ /* 0x002fce000f8e02ff */
.L_x_4:
[----:B0-----:R-:W-:-:S06]  /*0170*/  IMAD.WIDE R14, R13, 0x4, R8 ;  /* 0x000000040d0e7825 */ /* 0x001fcc00078e0208 */
[----:B------:R-:W3:Y:S01]  /*0180*/  LDG.E R14, desc[UR6][R14.64] ;  /* 0x000000060e0e7981 */ /* 0x000ee2000c1e1900 */
[----:B------:R-:W-:Y:S01]  /*0190*/  BSSY.RECONVERGENT B1, `(.L_x_2) ;  /* 0x0000009000017945 */ /* 0x000fe20003800200 */
[----:B---3--:R-:W-:-:S13]  /*01a0*/  ISETP.NE.AND P0, PT, R14, UR8, PT ;  /* 0x000000080e007c0c */ /* 0x008fda000bf05270 */
[----:B------:R-:W-:Y:S05]  /*01b0*/  @P0 BRA `(.L_x_3) ;  /* 0x0000000000180947 */ /* 0x000fea0003800000 */
[----:B--2---:R-:W-:-:S05]  /*01c0*/  IMAD.WIDE R14, R13, 0x10, R10 ;  /* 0x000000100d0e7825 */ /* 0x004fca00078e020a */
[----:B------:R-:W2:Y:S04]  /*01d0*/  LDG.E.64 R16, desc[UR6][R14.64] ;  /* 0x000000060e107981 */ /* 0x000ea8000c1e1b00 */
[----:B------:R-:W3:Y:S01]  /*01e0*/  LDG.E.64 R18, desc[UR6][R14.64+0x8] ;  /* 0x000008060e127981 */ /* 0x000ee2000c1e1b00 */
[----:B------:R-:W-:Y:S01]  /*01f0*/  IADD3 R12, PT, PT, R12, 0x1, RZ ;  /* 0x000000010c0c7810 */ /* 0x000fe20007ffe0ff */
[----:B--2---:R-:W-:Y:S02]  /*0200*/  DADD R4, R4, R16 ;  /* 0x0000000004047229 */ /* 0x004fe40000000010 */
[----:B---3--:R-:W-:-:S11]  /*0210*/  DADD R2, R2, R18 ;  /* 0x0000000002027229 */ /* 0x008fd60000000012 */
.L_x_3:
[----:B------:R-:W-:Y:S05]  /*0220*/  BSYNC.RECONVERGENT B1 ;  /* 0x0000000000017941 */ /* 0x000fea0003800200 */
.L_x_2:
[----:B------:R-:W-:-:S05]  /*0230*/  IMAD.IADD R13, R20, 0x1, R13 ;  /* 0x00000001140d7824 */ /* 0x000fca00078e020d */
[----:B------:R-:W-:-:S13]  /*0240*/  ISETP.GE.AND P0, PT, R13, UR9, PT ;  /* 0x000000090d007c0c */ /* 0x000fda000bf06270 */
[----:B------:R-:W-:Y:S05]  /*0250*/  @!P0 BRA `(.L_x_4) ;  /* 0xfffffffc00c48947 */ /* 0x000fea000383ffff */
.L_x_1:
[----:B------:R-:W-:Y:S05]  /*0260*/  BSYNC.RECONVERGENT B0 ;  /* 0x0000000000007941 */ /* 0x000fea0003800200 */
.L_x_0:
[----:B------:R-:W0:Y:S01]  /*0270*/  S2R R13, SR_CgaCtaId ;  /* 0x00000000000d7919 */ /* 0x000e220000008800 */
[----:B------:R-:W-:Y:S02]  /*0280*/  MOV R8, 0x400 ;  /* 0x0000040000087802 */ /* 0x000fe40000000f00 */
[----:B------:R-:W-:Y:S02]  /*0290*/  ISETP.GE.U32.AND P0, PT, R6, 0x2, PT ;  /* 0x000000020600780c */ /* 0x000fe40003f06070 */
[----:B0-----:R-:W-:-:S05]  /*02a0*/  LEA R13, R13, R8, 0x18 ;  /* 0x000000080d0d7211 */ /* 0x001fca00078ec0ff */
[--C-:B--2---:R-:W-:Y:S02]  /*02b0*/  IMAD R11, R6, 0x8, R13.reuse ;  /* 0x00000008060b7824 */ /* 0x104fe400078e020d */
[C---:B------:R-:W-:Y:S02]  /*02c0*/  IMAD R13, R0.reuse, 0x8, R13 ;  /* 0x00000008000d7824 */ /* 0x040fe400078e020d */
[----:B------:R-:W-:Y:S01]  /*02d0*/  IMAD R15, R0, 0x8, R11 ;  /* 0x00000008000f7824 */ /* 0x000fe200078e020b */
[----:B------:R-:W-:Y:S02]  /*02e0*/  LEA R9, R6, R11, 0x3 ;  /* 0x0000000b06097211 */ /* 0x000fe400078e18ff */
[----:B------:R0:W-:Y:S02]  /*02f0*/  STS.64 [R13], R4 ;  /* 0x000000040d007388 */ /* 0x0001e40000000a00 */
[----:B------:R-:W-:Y:S02]  /*0300*/  LEA R17, R0, R9, 0x2 ;  /* 0x0000000900117211 */ /* 0x000fe400078e10ff */
[----:B------:R0:W-:Y:S04]  /*0310*/  STS.64 [R15], R2 ;  /* 0x000000020f007388 */ /* 0x0001e80000000a00 */
[----:B------:R0:W-:Y:S01]  /*0320*/  STS [R17], R12 ;  /* 0x0000000c11007388 */ /* 0x0001e20000000800 */
[----:B------:R-:W-:Y:S06]  /*0330*/  BAR.SYNC.DEFER_BLOCKING 0x0 ;  /* 0x0000000000007b1d */ /* 0x000fec0000010000 */
[----:B------:R-:W-:Y:S05]  /*0340*/  @!P0 BRA `(.L_x_5) ;  /* 0x0000000000608947 */ /* 0x000fea0003800000 */
.L_x_8:
[----:B------:R-:W-:Y:S01]  /*0350*/  SHF.R.U32.HI R14, RZ, 0x1, R6 ;  /* 0x00000001ff0e7819 */ /* 0x000fe20000011606 */
[----:B------:R-:W-:Y:S03]  /*0360*/  BSSY.RECONVERGENT B0, `(.L_x_6) ;  /* 0x0000012000007945 */ /* 0x000fe60003800200 */
[----:B------:R-:W-:-:S13]  /*0370*/  ISETP.GE.U32.AND P0, PT, R0, R14, PT ;  /* 0x0000000e0000720c */ /* 0x000fda0003f06070 */
[----:B-1----:R-:W-:Y:S05]  /*0380*/  @P0 BRA `(.L_x_7) ;  /* 0x00000000003c0947 */ /* 0x002fea0003800000 */
[C---:B------:R-:W-:Y:S01]  /*0390*/  IMAD R8, R14.reuse, 0x8, R13 ;  /* 0x000000080e087824 */ /* 0x040fe200078e020d */
[----:B0-----:R-:W-:Y:S01]  /*03a0*/  LDS.64 R4, [R13] ;  /* 0x000000000d047984 */ /* 0x001fe20000000a00 */
[C---:B------:R-:W-:Y:S01]  /*03b0*/  IMAD R10, R14.reuse, 0x8, R15 ;  /* 0x000000080e0a7824 */ /* 0x040fe200078e020f */
[----:B------:R-:W-:Y:S02]  /*03c0*/  LEA R12, R14, R17, 0x2 ;  /* 0x000000110e0c7211 */ /* 0x000fe400078e10ff */
[----:B------:R-:W0:Y:S02]  /*03d0*/  LDS.64 R2, [R8] ;  /* 0x0000000008027984 */ /* 0x000e240000000a00 */
[----:B0-----:R-:W-:-:S07]  /*03e0*/  DADD R2, R2, R4 ;  /* 0x0000000002027229 */ /* 0x001fce0000000004 */
[----:B------:R-:W-:Y:S04]  /*03f0*/  STS.64 [R13], R2 ;  /* 0x000000020d007388 */ /* 0x000fe80000000a00 */
[----:B------:R-:W-:Y:S04]  /*0400*/  LDS.64 R4, [R10] ;  /* 0x000000000a047984 */ /* 0x000fe80000000a00 */
[----:B------:R-:W0:Y:S02]  /*0410*/  LDS.64 R18, [R15] ;  /* 0x000000000f127984 */ /* 0x000e240000000a00 */
[----:B0-----:R-:W-:-:S07]  /*0420*/  DADD R4, R4, R18 ;  /* 0x0000000004047229 */ /* 0x001fce0000000012 */
[----:B------:R-:W-:Y:S04]  /*0430*/  STS.64 [R15], R4 ;  /* 0x000000040f007388 */ /* 0x000fe80000000a00 */
[----:B------:R-:W-:Y:S04]  /*0440*/  LDS R12, [R12] ;  /* 0x000000000c0c7984 */ /* 0x000fe80000000800 */
[----:B------:R-:W0:Y:S02]  /*0450*/  LDS R19, [R17] ;  /* 0x0000000011137984 */ /* 0x000e240000000800 */
[----:B0-----:R-:W-:-:S05]  /*0460*/  IMAD.IADD R8, R12, 0x1, R19 ;  /* 0x000000010c087824 */ /* 0x001fca00078e0213 */
[----:B------:R1:W-:Y:S02]  /*0470*/  STS [R17], R8 ;  /* 0x0000000811007388 */ /* 0x0003e40000000800 */
.L_x_7:
[----:B------:R-:W-:Y:S05]  /*0480*/  BSYNC.RECONVERGENT B0 ;  /* 0x0000000000007941 */ /* 0x000fea0003800200 */
.L_x_6:
[----:B------:R-:W-:Y:S01]  /*0490*/  BAR.SYNC.DEFER_BLOCKING 0x0 ;  /* 0x0000000000007b1d */ /* 0x000fe20000010000 */
[----:B------:R-:W-:Y:S02]  /*04a0*/  ISETP.GT.U32.AND P0, PT, R6, 0x3, PT ;  /* 0x000000030600780c */ /* 0x000fe40003f04070 */
[----:B------:R-:W-:-:S11]  /*04b0*/  MOV R6, R14 ;  /* 0x0000000e00067202 */ /* 0x000fd60000000f00 */
[----:B------:R-:W-:Y:S05]  /*04c0*/  @P0 BRA `(.L_x_8) ;  /* 0xfffffffc00a00947 */ /* 0x000fea000383ffff */
.L_x_5:
[----:B------:R-:W-:-:S13]  /*04d0*/  ISETP.NE.AND P0, PT, R0, RZ, PT ;  /* 0x000000ff0000720c */ /* 0x000fda0003f05270 */
[----:B------:R-:W-:Y:S05]  /*04e0*/  @P0 EXIT ;  /* 0x000000000000094d */ /* 0x000fea0003800000 */
[----:B------:R-:W2:Y:S01]  /*04f0*/  S2UR UR5, SR_CgaCtaId ;  /* 0x00000000000579c3 */ /* 0x000ea20000008800 */
[----:B------:R-:W-:Y:S01]  /*0500*/  UMOV UR4, 0x400 ;  /* 0x0000040000047882 */ /* 0x000fe20000000000 */
[----:B------:R-:W3:Y:S04]  /*0510*/  LDS.64 R10, [R11] ;  /* 0x000000000b0a7984 */ /* 0x000ee80000000a00 */
[----:B------:R-:W-:Y:S02]  /*0520*/  LDS R9, [R9] ;  /* 0x0000000009097984 */ /* 0x000fe40000000800 */
[----:B------:R-:W4:Y:S08]  /*0530*/  LDC R0, c[0x0][0x3a8] ;  /* 0x0000ea00ff007b82 */ /* 0x000f300000000800 */
[----:B0-----:R-:W0:Y:S01]  /*0540*/  LDC.64 R4, c[0x0][0x390] ;  /* 0x0000e400ff047b82 */ /* 0x001e220000000a00 */
[----:B--2---:R-:W-:-:S07]  /*0550*/  ULEA UR4, UR5, UR4, 0x18 ;  /* 0x0000000405047291 */ /* 0x004fce000f8ec0ff */
[----:B------:R-:W2:Y:S02]  /*0560*/  LDC.64 R12, c[0x0][0x398] ;  /* 0x0000e600ff0c7b82 */ /* 0x000ea40000000a00 */
[----:B------:R-:W5:Y:S02]  /*0570*/  LDS.64 R2, [UR4] ;  /* 0x00000004ff027984 */ /* 0x000f640008000a00 */
[----:B------:R-:W4:Y:S02]  /*0580*/  LDCU UR4, c[0x0][0x3a4] ;  /* 0x00007480ff0477ac */ /* 0x000f240008000800 */
[----:B----4-:R-:W-:-:S04]  /*0590*/  IMAD R7, R7, UR4, R0 ;  /* 0x0000000407077c24 */ /* 0x010fc8000f8e0200 */
[----:B0-----:R-:W-:-:S04]  /*05a0*/  IMAD.WIDE R4, R7, 0x10, R4 ;  /* 0x0000001007047825 */ /* 0x001fc800078e0204 */
[----:B--2---:R-:W-:Y:S01]  /*05b0*/  IMAD.WIDE R6, R7, 0x4, R12 ;  /* 0x0000000407067825 */ /* 0x004fe200078e020c */
[----:B---3--:R-:W-:Y:S04]  /*05c0*/  STG.E.64 desc[UR6][R4.64+0x8], R10 ;  /* 0x0000080a04007986 */ /* 0x008fe8000c101b06 */
[----:B-----5:R-:W-:Y:S04]  /*05d0*/  STG.E.64 desc[UR6][R4.64], R2 ;  /* 0x0000000204007986 */ /* 0x020fe8000c101b06 */
[----:B------:R-:W-:Y:S01]  /*05e0*/  STG.E desc[UR6][R6.64], R9 ;  /* 0x0000000906007986 */ /* 0x000fe2000c101906 */
[----:B------:R-:W-:Y:S05]  /*05f0*/  EXIT ;  /* 0x000000000000794d */ /* 0x000fea0003800000 */
.L_x_9:
[----:B------:R-:W-:-:S00]  /*0600*/  BRA `(.L_x_9) ;  /* 0xfffffffc00fc7947 */ /* 0x000fc0000383ffff */
[----:B------:R-:W-:-:S00]  /*0610*/  NOP ;  /* 0x0000000000007918 */ /* 0x000fc00000000000 */
        /* <DEDUP_REMOVED lines=14> */
.L_x_19:


//--------------------- .text._Z22assign_clusters_kernelPK5PointS1_Piii --------------------------
	.section	.text._Z22assign_clusters_kernelPK5PointS1_Piii,"ax",@progbits
	.align	128
        .global         _Z22assign_clusters_kernelPK5PointS1_Piii
        .type           _Z22assign_clusters_kernelPK5PointS1_Piii,@function
        .size           _Z22assign_clusters_kernelPK5PointS1_Piii,(.L_x_20 - _Z22assign_clusters_kernelPK5PointS1_Piii)
        .other          _Z22assign_clusters_kernelPK5PointS1_Piii,@"STO_CUDA_ENTRY STV_DEFAULT"
_Z22assign_clusters_kernelPK5PointS1_Piii:
.text._Z22assign_clusters_kernelPK5PointS1_Piii:
[----:B------:R-:W-:Y:S01]  /*0000*/  LDC R1, c[0x0][0x37c] ;  /* 0x0000df00ff017b82 */ /* 0x000fe20000000800 */
[----:B------:R-:W0:Y:S07]  /*0010*/  S2R R3, SR_TID.X ;  /* 0x0000000000037919 */ /* 0x000e2e0000002100 */
[----:B------:R-:W0:Y:S01]  /*0020*/  S2UR UR4, SR_CTAID.X ;  /* 0x00000000000479c3 */ /* 0x000e220000002500 */
[----:B------:R-:W1:Y:S07]  /*0030*/  LDCU UR6, c[0x0][0x398] ;  /* 0x00007300ff0677ac */ /* 0x000e6e0008000800 */
[----:B------:R-:W0:Y:S01]  /*0040*/  LDC R0, c[0x0][0x360] ;  /* 0x0000d800ff007b82 */ /* 0x000e220000000800 */
[----:B------:R-:W2:Y:S01]  /*0050*/  LDCU UR5, c[0x0][0x370] ;  /* 0x00006e00ff0577ac */ /* 0x000ea20008000800 */
[----:B0-----:R-:W-:-:S02]  /*0060*/  IMAD R3, R0, UR4, R3 ;  /* 0x0000000400037c24 */ /* 0x001fc4000f8e0203 */
[----:B--2---:R-:W-:-:S03]  /*0070*/  IMAD R0, R0, UR5, RZ ;  /* 0x0000000500007c24 */ /* 0x004fc6000f8e02ff */
[----:B-1----:R-:W-:-:S13]  /*0080*/  ISETP.GE.AND P0, PT, R3, UR6, PT ;  /* 0x0000000603007c0c */ /* 0x002fda000bf06270 */
[----:B------:R-:W-:Y:S05]  /*0090*/  @P0 EXIT ;  /* 0x000000000000094d */ /* 0x000fea0003800000 */
[----:B------:R-:W0:Y:S01]  /*00a0*/  LDCU UR4, c[0x0][0x39c] ;  /* 0x00007380ff0477ac */ /* 0x000e220008000800 */
[----:B------:R-:W1:Y:S01]  /*00b0*/  LDCU.64 UR12, c[0x0][0x358] ;  /* 0x00006b00ff0c77ac */ /* 0x000e620008000a00 */
[----:B0-----:R-:W-:-:S09]  /*00c0*/  UISETP.GT.AND UP0, UPT, UR4, URZ, UPT ;  /* 0x000000ff0400728c */ /* 0x001fd2000bf04270 */
[----:B-1----:R-:W-:Y:S05]  /*00d0*/  BRA.U UP0, `(.L_x_10) ;  /* 0x00000001001c7547 */ /* 0x002fea000b800000 */
[----:B------:R-:W0:Y:S02]  /*00e0*/  LDC.64 R6, c[0x0][0x390] ;  /* 0x0000e400ff067b82 */ /* 0x000e240000000a00 */
.L_x_11:
[----:B0-----:R-:W-:-:S04]  /*00f0*/  IMAD.WIDE R4, R3, 0x4, R6 ;  /* 0x0000000403047825 */ /* 0x001fc800078e0206 */
[----:B------:R-:W-:Y:S01]  /*0100*/  IMAD.IADD R3, R0, 0x1, R3 ;  /* 0x0000000100037824 */ /* 0x000fe200078e0203 */
[----:B------:R1:W-:Y:S04]  /*0110*/  STG.E desc[UR12][R4.64], RZ ;  /* 0x000000ff04007986 */ /* 0x0003e8000c10190c */
[----:B------:R-:W-:-:S13]  /*0120*/  ISETP.GE.AND P0, PT, R3, UR6, PT ;  /* 0x0000000603007c0c */ /* 0x000fda000bf06270 */
[----:B-1----:R-:W-:Y:S05]  /*0130*/  @!P0 BRA `(.L_x_11) ;  /* 0xfffffffc00ec8947 */ /* 0x002fea000383ffff */
[----:B------:R-:W-:Y:S05]  /*0140*/  EXIT ;  /* 0x000000000000794d */ /* 0x000fea0003800000 */
.L_x_10:
[----:B------:R-:W0:Y:S01]  /*0150*/  LDCU.64 UR6, c[0x0][0x388] ;  /* 0x00007100ff0677ac */ /* 0x000e220008000a00 */
[----:B------:R-:W-:Y:S02]  /*0160*/  ULOP3.LUT UR8, UR4, 0x7, URZ, 0xc0, !UPT ;  /* 0x0000000704087892 */ /* 0x000fe4000f8ec0ff */
[----:B------:R-:W-:Y:S02]  /*0170*/  ULOP3.LUT UR10, UR4, 0x3, URZ, 0xc0, !UPT ;  /* 0x00000003040a7892 */ /* 0x000fe4000f8ec0ff */
[----:B------:R-:W-:Y:S02]  /*0180*/  UIADD3 UR9, UPT, UPT, UR8, -0x1, URZ ;  /* 0xffffffff08097890 */ /* 0x000fe4000fffe0ff */
[----:B------:R-:W-:Y:S02]  /*0190*/  ULOP3.LUT UR4, UR4, 0x7ffffff8, URZ, 0xc0, !UPT ;  /* 0x7ffffff804047892 */ /* 0x000fe4000f8ec0ff */
[----:B0-----:R-:W-:-:S04]  /*01a0*/  UIADD3 UR5, UP0, UPT, UR6, 0x40, URZ ;  /* 0x0000004006057890 */ /* 0x001fc8000ff1e0ff */
[----:B------:R-:W-:Y:S02]  /*01b0*/  UIADD3.X UR6, UPT, UPT, URZ, UR7, URZ, UP0, !UPT ;  /* 0x00000007ff067290 */ /* 0x000fe400087fe4ff */
[----:B------:R-:W-:-:S11]  /*01c0*/  UISETP.GE.U32.AND UP0, UPT, UR9, 0x3, UPT ;  /* 0x000000030900788c */ /* 0x000fd6000bf06070 */
.L_x_17:
[----:B------:R-:W0:Y:S08]  /*01d0*/  LDC.64 R10, c[0x0][0x380] ;  /* 0x0000e000ff0a7b82 */ /* 0x000e300000000a00 */
[----:B------:R-:W1:Y:S01]  /*01e0*/  LDC R2, c[0x0][0x39c] ;  /* 0x0000e700ff027b82 */ /* 0x000e620000000800 */
[----:B0-----:R-:W-:-:S05]  /*01f0*/  IMAD.WIDE R10, R3, 0x10, R10 ;  /* 0x00000010030a7825 */ /* 0x001fca00078e020a */
[----:B------:R0:W5:Y:S04]  /*0200*/  LDG.E.64 R6, desc[UR12][R10.64] ;  /* 0x0000000c0a067981 */ /* 0x000168000c1e1b00 */
[----:B------:R0:W5:Y:S01]  /*0210*/  LDG.E.64 R8, desc[UR12][R10.64+0x8] ;  /* 0x0000080c0a087981 */ /* 0x000162000c1e1b00 */
[----:B-1----:R-:W-:Y:S02]  /*0220*/  ISETP.GE.U32.AND P0, PT, R2, 0x8, PT ;  /* 0x000000080200780c */ /* 0x002fe40003f06070 */
[----:B------:R-:W-:Y:S01]  /*0230*/  CS2R R4, SRZ ;  /* 0x0000000000047805 */ /* 0x000fe2000001ff00 */
[----:B------:R-:W-:Y:S02]  /*0240*/  IMAD.MOV.U32 R12, RZ, RZ, 0x0 ;  /* 0x00000000ff0c7424 */ /* 0x000fe400078e00ff */
[----:B------:R-:W-:-:S08]  /*0250*/  IMAD.MOV.U32 R13, RZ, RZ, 0x7ff00000 ;  /* 0x7ff00000ff0d7424 */ /* 0x000fd000078e00ff */
[----:B0-----:R-:W-:Y:S05]  /*0260*/  @!P0 BRA `(.L_x_12) ;  /* 0x00000004006c8947 */ /* 0x001fea0003800000 */
[----:B------:R-:W-:Y:S01]  /*0270*/  CS2R R4, SRZ ;  /* 0x0000000000047805 */ /* 0x000fe2000001ff00 */
[----:B------:R-:W-:Y:S02]  /*0280*/  IMAD.U32 R10, RZ, RZ, UR5 ;  /* 0x00000005ff0a7e24 */ /* 0x000fe4000f8e00ff */
[----:B------:R-:W-:Y:S02]  /*0290*/  IMAD.U32 R11, RZ, RZ, UR6 ;  /* 0x00000006ff0b7e24 */ /* 0x000fe4000f8e00ff */
[----:B------:R-:W-:Y:S02]  /*02a0*/  IMAD.MOV.U32 R12, RZ, RZ, 0x0 ;  /* 0x00000000ff0c7424 */ /* 0x000fe400078e00ff */
[----:B------:R-:W-:-:S07]  /*02b0*/  IMAD.MOV.U32 R13, RZ, RZ, 0x7ff00000 ;  /* 0x7ff00000ff0d7424 */ /* 0x000fce00078e00ff */
.L_x_13:
[----:B------:R-:W2:Y:S04]  /*02c0*/  LDG.E.64 R14, desc[UR12][R10.64+-0x38] ;  /* 0xffffc80c0a0e7981 */ /* 0x000ea8000c1e1b00 */
[----:B------:R-:W3:Y:S04]  /*02d0*/  LDG.E.64 R24, desc[UR12][R10.64+-0x40] ;  /* 0xffffc00c0a187981 */ /* 0x000ee8000c1e1b00 */
[----:B------:R-:W4:Y:S04]  /*02e0*/  LDG.E.64 R22, desc[UR12][R10.64+-0x28] ;  /* 0xffffd80c0a167981 */ /* 0x000f28000c1e1b00 */
[----:B------:R-:W4:Y:S04]  /*02f0*/  LDG.E.64 R16, desc[UR12][R10.64+-0x30] ;  /* 0xffffd00c0a107981 */ /* 0x000f28000c1e1b00 */
[----:B------:R-:W4:Y:S04]  /*0300*/  LDG.E.64 R20, desc[UR12][R10.64+-0x18] ;  /* 0xffffe80c0a147981 */ /* 0x000f28000c1e1b00 */
[----:B------:R-:W4:Y:S01]  /*0310*/  LDG.E.64 R18, desc[UR12][R10.64+-0x20] ;  /* 0xffffe00c0a127981 */ /* 0x000f22000c1e1b00 */
[----:B--2--5:R-:W-:-:S02]  /*0320*/  DADD R14, R8, -R14 ;  /* 0x00000000080e7229 */ /* 0x024fc4000000080e */
[----:B---3--:R-:W-:-:S06]  /*0330*/  DADD R24, R6, -R24 ;  /* 0x0000000006187229 */ /* 0x008fcc0000000818 */
[----:B------:R-:W-:-:S08]  /*0340*/  DMUL R14, R14, R14 ;  /* 0x0000000e0e0e7228 */ /* 0x000fd00000000000 */
[----:B------:R-:W-:Y:S02]  /*0350*/  DFMA R24, R24, R24, R14 ;  /* 0x000000181818722b */ /* 0x000fe4000000000e */
[----:B------:R-:W2:Y:S06]  /*0360*/  LDG.E.64 R14, desc[UR12][R10.64+-0x8] ;  /* 0xfffff80c0a0e7981 */ /* 0x000eac000c1e1b00 */
[----:B------:R-:W-:-:S06]  /*0370*/  DSETP.GEU.AND P3, PT, R24, R12, PT ;  /* 0x0000000c1800722a */ /* 0x000fcc0003f6e000 */
[----:B------:R-:W-:Y:S02]  /*0380*/  FSEL R12, R24, R12, !P3 ;  /* 0x0000000c180c7208 */ /* 0x000fe40005800000 */
[----:B------:R-:W-:Y:S02]  /*0390*/  FSEL R13, R25, R13, !P3 ;  /* 0x0000000d190d7208 */ /* 0x000fe40005800000 */
[----:B------:R-:W3:Y:S01]  /*03a0*/  LDG.E.64 R24, desc[UR12][R10.64+-0x10] ;  /* 0xfffff00c0a187981 */ /* 0x000ee2000c1e1b00 */
[----:B----4-:R-:W-:Y:S02]  /*03b0*/  DADD R22, R8, -R22 ;  /* 0x0000000008167229 */ /* 0x010fe40000000816 */
[----:B------:R-:W-:Y:S02]  /*03c0*/  DADD R16, R6, -R16 ;  /* 0x0000000006107229 */ /* 0x000fe40000000810 */
[----:B------:R-:W-:-:S04]  /*03d0*/  DADD R20, R8, -R20 ;  /* 0x0000000008147229 */ /* 0x000fc80000000814 */
[----:B------:R-:W-:Y:S02]  /*03e0*/  DMUL R22, R22, R22 ;  /* 0x0000001616167228 */ /* 0x000fe40000000000 */
[----:B------:R-:W-:Y:S02]  /*03f0*/  DADD R18, R6, -R18 ;  /* 0x0000000006127229 */ /* 0x000fe40000000812 */
[----:B------:R-:W-:-:S04]  /*0400*/  DMUL R20, R20, R20 ;  /* 0x0000001414147228 */ /* 0x000fc80000000000 */
[----:B------:R-:W-:Y:S01]  /*0410*/  DFMA R22, R16, R16, R22 ;  /* 0x000000101016722b */ /* 0x000fe20000000016 */
[----:B------:R-:W4:Y:S03]  /*0420*/  LDG.E.64 R16, desc[UR12][R10.64+0x8] ;  /* 0x0000080c0a107981 */ /* 0x000f26000c1e1b00 */
[----:B------:R-:W-:Y:S01]  /*0430*/  DFMA R20, R18, R18, R20 ;  /* 0x000000121214722b */ /* 0x000fe20000000014 */
[----:B------:R-:W4:Y:S03]  /*0440*/  LDG.E.64 R18, desc[UR12][R10.64] ;  /* 0x0000000c0a127981 */ /* 0x000f26000c1e1b00 */
[----:B------:R-:W-:-:S06]  /*0450*/  DSETP.GEU.AND P4, PT, R22, R12, PT ;  /* 0x0000000c1600722a */ /* 0x000fcc0003f8e000 */
[----:B------:R-:W-:Y:S02]  /*0460*/  FSEL R12, R22, R12, !P4 ;  /* 0x0000000c160c7208 */ /* 0x000fe40006000000 */
[----:B------:R-:W-:Y:S02]  /*0470*/  FSEL R13, R23, R13, !P4 ;  /* 0x0000000d170d7208 */ /* 0x000fe40006000000 */
[----:B------:R-:W4:Y:S01]  /*0480*/  LDG.E.64 R22, desc[UR12][R10.64+0x18] ;  /* 0x0000180c0a167981 */ /* 0x000f22000c1e1b00 */
[----:B--2---:R-:W-:-:S08]  /*0490*/  DADD R14, R8, -R14 ;  /* 0x00000000080e7229 */ /* 0x004fd0000000080e */
[----:B------:R-:W-:Y:S02]  /*04a0*/  DMUL R14, R14, R14 ;  /* 0x0000000e0e0e7228 */ /* 0x000fe40000000000 */
[----:B---3--:R-:W-:-:S08]  /*04b0*/  DADD R24, R6, -R24 ;  /* 0x0000000006187229 */ /* 0x008fd00000000818 */
[----:B------:R-:W-:Y:S01]  /*04c0*/  DFMA R24, R24, R24, R14 ;  /* 0x000000181818722b */ /* 0x000fe2000000000e */
[----:B------:R-:W2:Y:S01]  /*04d0*/  LDG.E.64 R14, desc[UR12][R10.64+0x10] ;  /* 0x0000100c0a0e7981 */ /* 0x000ea2000c1e1b00 */
[----:B------:R-:W-:Y:S02]  /*04e0*/  DSETP.GEU.AND P5, PT, R20, R12, PT ;  /* 0x0000000c1400722a */ /* 0x000fe40003fae000 */
[----:B----4-:R-:W-:-:S04]  /*04f0*/  DADD R16, R8, -R16 ;  /* 0x0000000008107229 */ /* 0x010fc80000000810 */
[----:B------:R-:W-:Y:S02]  /*0500*/  FSEL R12, R20, R12, !P5 ;  /* 0x0000000c140c7208 */ /* 0x000fe40006800000 */
[----:B------:R-:W-:Y:S01]  /*0510*/  FSEL R13, R21, R13, !P5 ;  /* 0x0000000d150d7208 */ /* 0x000fe20006800000 */
[----:B------:R-:W-:Y:S01]  /*0520*/  DADD R18, R6, -R18 ;  /* 0x0000000006127229 */ /* 0x000fe20000000812 */
[----:B------:R-:W3:Y:S01]  /*0530*/  LDG.E.64 R20, desc[UR12][R10.64+0x28] ;  /* 0x0000280c0a147981 */ /* 0x000ee2000c1e1b00 */
[----:B------:R-:W-:-:S03]  /*0540*/  DMUL R16, R16, R16 ;  /* 0x0000001010107228 */ /* 0x000fc60000000000 */
[----:B------:R-:W-:Y:S02]  /*0550*/  DSETP.GEU.AND P6, PT, R24, R12, PT ;  /* 0x0000000c1800722a */ /* 0x000fe40003fce000 */
[----:B------:R-:W-:-:S03]  /*0560*/  DADD R22, R8, -R22 ;  /* 0x0000000008167229 */ /* 0x000fc60000000816 */
[----:B------:R-:W-:Y:S02]  /*0570*/  DFMA R18, R18, R18, R16 ;  /* 0x000000121212722b */ /* 0x000fe40000000010 */
[----:B------:R-:W4:Y:S01]  /*0580*/  LDG.E.64 R16, desc[UR12][R10.64+0x20] ;  /* 0x0000200c0a107981 */ /* 0x000f22000c1e1b00 */
[----:B------:R-:W-:Y:S02]  /*0590*/  FSEL R12, R24, R12, !P6 ;  /* 0x0000000c180c7208 */ /* 0x000fe40007000000 */
[----:B------:R-:W-:Y:S01]  /*05a0*/  FSEL R13, R25, R13, !P6 ;  /* 0x0000000d190d7208 */ /* 0x000fe20007000000 */
[----:B------:R-:W-:Y:S01]  /*05b0*/  DMUL R22, R22, R22 ;  /* 0x0000001616167228 */ /* 0x000fe20000000000 */
[----:B------:R-:W4:Y:S01]  /*05c0*/  LDG.E.64 R24, desc[UR12][R10.64+0x38] ;  /* 0x0000380c0a187981 */ /* 0x000f22000c1e1b00 */
[----:B--2---:R-:W-:-:S08]  /*05d0*/  DADD R14, R6, -R14 ;  /* 0x00000000060e7229 */ /* 0x004fd0000000080e */
[----:B------:R-:W-:Y:S02]  /*05e0*/  DFMA R22, R14, R14, R22 ;  /* 0x0000000e0e16722b */ /* 0x000fe40000000016 */
[----:B------:R0:W2:Y:S01]  /*05f0*/  LDG.E.64 R14, desc[UR12][R10.64+0x30] ;  /* 0x0000300c0a0e7981 */ /* 0x0000a2000c1e1b00 */
[----:B------:R-:W-:Y:S02]  /*0600*/  DSETP.GEU.AND P2, PT, R18, R12, PT ;  /* 0x0000000c1200722a */ /* 0x000fe40003f4e000 */
[----:B---3--:R-:W-:-:S04]  /*0610*/  DADD R20, R8, -R20 ;  /* 0x0000000008147229 */ /* 0x008fc80000000814 */
[----:B------:R-:W-:Y:S02]  /*0620*/  FSEL R12, R18, R12, !P2 ;  /* 0x0000000c120c7208 */ /* 0x000fe40005000000 */
[----:B------:R-:W-:Y:S02]  /*0630*/  FSEL R13, R19, R13, !P2 ;  /* 0x0000000d130d7208 */ /* 0x000fe40005000000 */
[----:B------:R-:W-:-:S04]  /*0640*/  DMUL R20, R20, R20 ;  /* 0x0000001414147228 */ /* 0x000fc80000000000 */
[----:B------:R-:W-:Y:S02]  /*0650*/  DSETP.GEU.AND P1, PT, R22, R12, PT ;  /* 0x0000000c1600722a */ /* 0x000fe40003f2e000 */
[----:B----4-:R-:W-:Y:S02]  /*0660*/  DADD R16, R6, -R16 ;  /* 0x0000000006107229 */ /* 0x010fe40000000810 */
[----:B------:R-:W-:Y:S02]  /*0670*/  DADD R24, R8, -R24 ;  /* 0x0000000008187229 */ /* 0x000fe40000000818 */
[----:B------:R-:W-:-:S04]  /*0680*/  FSEL R12, R22, R12, !P1 ;  /* 0x0000000c160c7208 */ /* 0x000fc80004800000 */
[----:B------:R-:W-:Y:S01]  /*0690*/  DFMA R20, R16, R16, R20 ;  /* 0x000000101014722b */ /* 0x000fe20000000014 */
[----:B------:R-:W-:Y:S01]  /*06a0*/  FSEL R13, R23, R13, !P1 ;  /* 0x0000000d170d7208 */ /* 0x000fe20004800000 */
[----:B------:R-:W-:-:S06]  /*06b0*/  DMUL R24, R24, R24 ;  /* 0x0000001818187228 */ /* 0x000fcc0000000000 */
[----:B------:R-:W-:Y:S01]  /*06c0*/  DSETP.GEU.AND P0, PT, R20, R12, PT ;  /* 0x0000000c1400722a */ /* 0x000fe20003f0e000 */
[----:B------:R-:W-:-:S05]  /*06d0*/  SEL R5, R4, R5, !P3 ;  /* 0x0000000504057207 */ /* 0x000fca0005800000 */
[----:B------:R-:W-:Y:S02]  /*06e0*/  FSEL R12, R20, R12, !P0 ;  /* 0x0000000c140c7208 */ /* 0x000fe40004000000 */
[----:B------:R-:W-:Y:S01]  /*06f0*/  FSEL R13, R21, R13, !P0 ;  /* 0x0000000d150d7208 */ /* 0x000fe20004000000 */
[C---:B------:R-:W-:Y:S02]  /*0700*/  @!P4 VIADD R5, R4.reuse, 0x1 ;  /* 0x000000010405c836 */ /* 0x040fe40000000000 */
[C---:B------:R-:W-:Y:S02]  /*0710*/  @!P5 VIADD R5, R4.reuse, 0x2 ;  /* 0x000000020405d836 */ /* 0x040fe40000000000 */
[C---:B------:R-:W-:Y:S02]  /*0720*/  @!P6 VIADD R5, R4.reuse, 0x3 ;  /* 0x000000030405e836 */ /* 0x040fe40000000000 */
[C---:B------:R-:W-:Y:S02]  /*0730*/  @!P2 VIADD R5, R4.reuse, 0x4 ;  /* 0x000000040405a836 */ /* 0x040fe40000000000 */
[----:B------:R-:W-:-:S02]  /*0740*/  @!P1 VIADD R5, R4, 0x5 ;  /* 0x0000000504059836 */ /* 0x000fc40000000000 */
[----:B------:R-:W-:Y:S01]  /*0750*/  @!P0 VIADD R5, R4, 0x6 ;  /* 0x0000000604058836 */ /* 0x000fe20000000000 */
[----:B0-----:R-:W-:-:S05]  /*0760*/  IADD3 R10, P1, PT, R10, 0x80, RZ ;  /* 0x000000800a0a7810 */ /* 0x001fca0007f3e0ff */
[----:B------:R-:W-:Y:S01]  /*0770*/  IMAD.X R11, RZ, RZ, R11, P1 ;  /* 0x000000ffff0b7224 */ /* 0x000fe200008e060b */
[----:B--2---:R-:W-:-:S08]  /*0780*/  DADD R14, R6, -R14 ;  /* 0x00000000060e7229 */ /* 0x004fd0000000080e */
[----:B------:R-:W-:-:S08]  /*0790*/  DFMA R24, R14, R14, R24 ;  /* 0x0000000e0e18722b */ /* 0x000fd00000000018 */
[----:B------:R-:W-:-:S14]  /*07a0*/  DSETP.GEU.AND P3, PT, R24, R12, PT ;  /* 0x0000000c1800722a */ /* 0x000fdc0003f6e000 */
[C---:B------:R-:W-:Y:S02]  /*07b0*/  @!P3 VIADD R5, R4.reuse, 0x7 ;  /* 0x000000070405b836 */ /* 0x040fe40000000000 */
[----:B------:R-:W-:-:S05]  /*07c0*/  VIADD R4, R4, 0x8 ;  /* 0x0000000804047836 */ /* 0x000fca0000000000 */
[----:B------:R-:W-:Y:S02]  /*07d0*/  ISETP.NE.AND P0, PT, R4, UR4, PT ;  /* 0x0000000404007c0c */ /* 0x000fe4000bf05270 */
[----:B------:R-:W-:Y:S02]  /*07e0*/  FSEL R12, R24, R12, !P3 ;  /* 0x0000000c180c7208 */ /* 0x000fe40005800000 */
[----:B------:R-:W-:-:S09]  /*07f0*/  FSEL R13, R25, R13, !P3 ;  /* 0x0000000d190d7208 */ /* 0x000fd20005800000 */
[----:B------:R-:W-:Y:S05]  /*0800*/  @P0 BRA `(.L_x_13) ;  /* 0xfffffff800ac0947 */ /* 0x000fea000383ffff */
[----:B------:R-:W-:-:S07]  /*0810*/  IMAD.U32 R4, RZ, RZ, UR4 ;  /* 0x00000004ff047e24 */ /* 0x000fce000f8e00ff */
.L_x_12:
[----:B------:R-:W-:-:S09]  /*0820*/  UISETP.NE.AND UP1, UPT, UR8, URZ, UPT ;  /* 0x000000ff0800728c */ /* 0x000fd2000bf25270 */
[----:B------:R-:W-:Y:S05]  /*0830*/  BRA.U !UP1, `(.L_x_14) ;  /* 0x00000005094c7547 */ /* 0x000fea000b800000 */
[----:B------:R-:W-:Y:S01]  /*0840*/  UISETP.NE.AND UP1, UPT, UR10, URZ, UPT ;  /* 0x000000ff0a00728c */ /* 0x000fe2000bf25270 */
[----:B------:R-:W-:Y:S10]  /*0850*/  BRA.U !UP0, `(.L_x_15) ;  /* 0x0000000108ac7547 */ /* 0x000ff4000b800000 */
[----:B------:R-:W0:Y:S02]  /*0860*/  LDC.64 R26, c[0x0][0x388] ;  /* 0x0000e200ff1a7b82 */ /* 0x000e240000000a00 */
[----:B0-----:R-:W-:-:S05]  /*0870*/  IMAD.WIDE.U32 R26, R4, 0x10, R26 ;  /* 0x00000010041a7825 */ /* 0x001fca00078e001a */
[----:B------:R-:W2:Y:S04]  /*0880*/  LDG.E.64 R10, desc[UR12][R26.64+0x8] ;  /* 0x0000080c1a0a7981 */ /* 0x000ea8000c1e1b00 */
[----:B------:R-:W3:Y:S04]  /*0890*/  LDG.E.64 R14, desc[UR12][R26.64] ;  /* 0x0000000c1a0e7981 */ /* 0x000ee8000c1e1b00 */
[----:B------:R-:W4:Y:S04]  /*08a0*/  LDG.E.64 R24, desc[UR12][R26.64+0x18] ;  /* 0x0000180c1a187981 */ /* 0x000f28000c1e1b00 */
[----:B------:R-:W4:Y:S04]  /*08b0*/  LDG.E.64 R22, desc[UR12][R26.64+0x10] ;  /* 0x0000100c1a167981 */ /* 0x000f28000c1e1b00 */
[----:B------:R-:W4:Y:S04]  /*08c0*/  LDG.E.64 R18, desc[UR12][R26.64+0x28] ;  /* 0x0000280c1a127981 */ /* 0x000f28000c1e1b00 */
[----:B------:R-:W4:Y:S04]  /*08d0*/  LDG.E.64 R20, desc[UR12][R26.64+0x20] ;  /* 0x0000200c1a147981 */ /* 0x000f28000c1e1b00 */
[----:B------:R-:W4:Y:S01]  /*08e0*/  LDG.E.64 R16, desc[UR12][R26.64+0x30] ;  /* 0x0000300c1a107981 */ /* 0x000f22000c1e1b00 */
[----:B--2--5:R-:W-:-:S02]  /*08f0*/  DADD R10, R8, -R10 ;  /* 0x00000000080a7229 */ /* 0x024fc4000000080a */
[----:B---3--:R-:W-:-:S06]  /*0900*/  DADD R14, R6, -R14 ;  /* 0x00000000060e7229 */ /* 0x008fcc000000080e */
[----:B------:R-:W-:-:S08]  /*0910*/  DMUL R10, R10, R10 ;  /* 0x0000000a0a0a7228 */ /* 0x000fd00000000000 */
[----:B------:R-:W-:Y:S01]  /*0920*/  DFMA R10, R14, R14, R10 ;  /* 0x0000000e0e0a722b */ /* 0x000fe2000000000a */
[----:B------:R-:W2:Y:S01]  /*0930*/  LDG.E.64 R14, desc[UR12][R26.64+0x38] ;  /* 0x0000380c1a0e7981 */ /* 0x000ea2000c1e1b00 */
[----:B----4-:R-:W-:Y:S02]  /*0940*/  DADD R24, R8, -R24 ;  /* 0x0000000008187229 */ /* 0x010fe40000000818 */
[----:B------:R-:W-:Y:S02]  /*0950*/  DADD R22, R6, -R22 ;  /* 0x0000000006167229 */ /* 0x000fe40000000816 */
[----:B------:R-:W-:-:S04]  /*0960*/  DADD R18, R8, -R18 ;  /* 0x0000000008127229 */ /* 0x000fc80000000812 */
[----:B------:R-:W-:Y:S02]  /*0970*/  DMUL R24, R24, R24 ;  /* 0x0000001818187228 */ /* 0x000fe40000000000 */
[----:B------:R-:W-:Y:S02]  /*0980*/  DSETP.GEU.AND P0, PT, R10, R12, PT ;  /* 0x0000000c0a00722a */ /* 0x000fe40003f0e000 */
[----:B------:R-:W-:-:S04]  /*0990*/  DADD R20, R6, -R20 ;  /* 0x0000000006147229 */ /* 0x000fc80000000814 */
[----:B------:R-:W-:Y:S01]  /*09a0*/  DFMA R24, R22, R22, R24 ;  /* 0x000000161618722b */ /* 0x000fe20000000018 */
[----:B------:R-:W-:Y:S02]  /*09b0*/  FSEL R10, R10, R12, !P0 ;  /* 0x0000000c0a0a7208 */ /* 0x000fe40004000000 */
[----:B------:R-:W-:Y:S01]  /*09c0*/  FSEL R11, R11, R13, !P0 ;  /* 0x0000000d0b0b7208 */ /* 0x000fe20004000000 */
[----:B------:R-:W-:-:S05]  /*09d0*/  DMUL R18, R18, R18 ;  /* 0x0000001212127228 */ /* 0x000fca0000000000 */
[----:B------:R-:W-:-:S03]  /*09e0*/  DSETP.GEU.AND P1, PT, R24, R10, PT ;  /* 0x0000000a1800722a */ /* 0x000fc60003f2e000 */
[----:B------:R-:W-:-:S03]  /*09f0*/  DFMA R20, R20, R20, R18 ;  /* 0x000000141414722b */ /* 0x000fc60000000012 */
[----:B------:R-:W-:Y:S02]  /*0a00*/  FSEL R10, R24, R10, !P1 ;  /* 0x0000000a180a7208 */ /* 0x000fe40004800000 */
[----:B------:R-:W-:Y:S01]  /*0a10*/  FSEL R11, R25, R11, !P1 ;  /* 0x0000000b190b7208 */ /* 0x000fe20004800000 */
[----:B------:R-:W-:-:S05]  /*0a20*/  DADD R16, R6, -R16 ;  /* 0x0000000006107229 */ /* 0x000fca0000000810 */
[----:B------:R-:W-:-:S06]  /*0a30*/  DSETP.GEU.AND P2, PT, R20, R10, PT ;  /* 0x0000000a1400722a */ /* 0x000fcc0003f4e000 */
[----:B------:R-:W-:Y:S02]  /*0a40*/  FSEL R10, R20, R10, !P2 ;  /* 0x0000000a140a7208 */ /* 0x000fe40005000000 */
[----:B------:R-:W-:Y:S02]  /*0a50*/  FSEL R11, R21, R11, !P2 ;  /* 0x0000000b150b7208 */ /* 0x000fe40005000000 */
[C---:B------:R-:W-:Y:S01]  /*0a60*/  SEL R5, R4.reuse, R5, !P0 ;  /* 0x0000000504057207 */ /* 0x040fe20004000000 */
[----:B------:R-:W-:-:S03]  /*0a70*/  @!P1 VIADD R5, R4, 0x1 ;  /* 0x0000000104059836 */ /* 0x000fc60000000000 */
[----:B------:R-:W-:Y:S01]  /*0a80*/  @!P2 VIADD R5, R4, 0x2 ;  /* 0x000000020405a836 */ /* 0x000fe20000000000 */
[----:B--2---:R-:W-:-:S08]  /*0a90*/  DADD R14, R8, -R14 ;  /* 0x00000000080e7229 */ /* 0x004fd0000000080e */
[----:B------:R-:W-:-:S08]  /*0aa0*/  DMUL R14, R14, R14 ;  /* 0x0000000e0e0e7228 */ /* 0x000fd00000000000 */
[----:B------:R-:W-:-:S08]  /*0ab0*/  DFMA R14, R16, R16, R14 ;  /* 0x00000010100e722b */ /* 0x000fd0000000000e */
[----:B------:R-:W-:-:S06]  /*0ac0*/  DSETP.GEU.AND P3, PT, R14, R10, PT ;  /* 0x0000000a0e00722a */ /* 0x000fcc0003f6e000 */
[----:B------:R-:W-:Y:S02]  /*0ad0*/  FSEL R12, R14, R10, !P3 ;  /* 0x0000000a0e0c7208 */ /* 0x000fe40005800000 */
[----:B------:R-:W-:-:S06]  /*0ae0*/  FSEL R13, R15, R11, !P3 ;  /* 0x0000000b0f0d7208 */ /* 0x000fcc0005800000 */
[C---:B------:R-:W-:Y:S02]  /*0af0*/  @!P3 VIADD R5, R4.reuse, 0x3 ;  /* 0x000000030405b836 */ /* 0x040fe40000000000 */
[----:B------:R-:W-:-:S07]  /*0b00*/  VIADD R4, R4, 0x4 ;  /* 0x0000000404047836 */ /* 0x000fce0000000000 */
.L_x_15:
[----:B------:R-:W-:Y:S05]  /*0b10*/  BRA.U !UP1, `(.L_x_14) ;  /* 0x0000000109947547 */ /* 0x000fea000b800000 */
[----:B------:R-:W-:Y:S01]  /*0b20*/  UISETP.NE.AND UP1, UPT, UR10, 0x1, UPT ;  /* 0x000000010a00788c */ /* 0x000fe2000bf25270 */
[----:B------:R-:W-:-:S08]  /*0b30*/  LOP3.LUT P0, RZ, R2, 0x1, RZ, 0xc0, !PT ;  /* 0x0000000102ff7812 */ /* 0x000fd0000780c0ff */
[----:B------:R-:W-:Y:S05]  /*0b40*/  BRA.U !UP1, `(.L_x_16) ;  /* 0x00000001095c7547 */ /* 0x000fea000b800000 */
[----:B------:R-:W0:Y:S02]  /*0b50*/  LDC.64 R10, c[0x0][0x388] ;  /* 0x0000e200ff0a7b82 */ /* 0x000e240000000a00 */
[----:B0-----:R-:W-:-:S05]  /*0b60*/  IMAD.WIDE.U32 R16, R4, 0x10, R10 ;  /* 0x0000001004107825 */ /* 0x001fca00078e000a */
[----:B------:R-:W2:Y:S04]  /*0b70*/  LDG.E.64 R20, desc[UR12][R16.64+0x8] ;  /* 0x0000080c10147981 */ /* 0x000ea8000c1e1b00 */
[----:B------:R-:W3:Y:S04]  /*0b80*/  LDG.E.64 R18, desc[UR12][R16.64] ;  /* 0x0000000c10127981 */ /* 0x000ee8000c1e1b00 */
[----:B------:R-:W4:Y:S04]  /*0b90*/  LDG.E.64 R10, desc[UR12][R16.64+0x18] ;  /* 0x0000180c100a7981 */ /* 0x000f28000c1e1b00 */
[----:B------:R-:W4:Y:S01]  /*0ba0*/  LDG.E.64 R14, desc[UR12][R16.64+0x10] ;  /* 0x0000100c100e7981 */ /* 0x000f22000c1e1b00 */
[----:B--2--5:R-:W-:-:S02]  /*0bb0*/  DADD R20, R8, -R20 ;  /* 0x0000000008147229 */ /* 0x024fc40000000814 */
[----:B---3--:R-:W-:-:S06]  /*0bc0*/  DADD R18, R6, -R18 ;  /* 0x0000000006127229 */ /* 0x008fcc0000000812 */
[----:B------:R-:W-:Y:S02]  /*0bd0*/  DMUL R20, R20, R20 ;  /* 0x0000001414147228 */ /* 0x000fe40000000000 */
[----:B----4-:R-:W-:Y:S02]  /*0be0*/  DADD R10, R8, -R10 ;  /* 0x00000000080a7229 */ /* 0x010fe4000000080a */
[----:B------:R-:W-:-:S04]  /*0bf0*/  DADD R14, R6, -R14 ;  /* 0x00000000060e7229 */ /* 0x000fc8000000080e */
[----:B------:R-:W-:Y:S02]  /*0c00*/  DFMA R20, R18, R18, R20 ;  /* 0x000000121214722b */ /* 0x000fe40000000014 */
[----:B------:R-:W-:-:S06]  /*0c10*/  DMUL R10, R10, R10 ;  /* 0x0000000a0a0a7228 */ /* 0x000fcc0000000000 */
[----:B------:R-:W-:Y:S02]  /*0c20*/  DSETP.GEU.AND P1, PT, R20, R12, PT ;  /* 0x0000000c1400722a */ /* 0x000fe40003f2e000 */
[----:B------:R-:W-:-:S04]  /*0c30*/  DFMA R10, R14, R14, R10 ;  /* 0x0000000e0e0a722b */ /* 0x000fc8000000000a */
[----:B------:R-:W-:Y:S02]  /*0c40*/  FSEL R12, R20, R12, !P1 ;  /* 0x0000000c140c7208 */ /* 0x000fe40004800000 */
[----:B------:R-:W-:Y:S02]  /*0c50*/  FSEL R13, R21, R13, !P1 ;  /* 0x0000000d150d7208 */ /* 0x000fe40004800000 */
[----:B------:R-:W-:-:S04]  /*0c60*/  SEL R5, R4, R5, !P1 ;  /* 0x0000000504057207 */ /* 0x000fc80004800000 */
[----:B------:R-:W-:-:S06]  /*0c70*/  DSETP.GEU.AND P2, PT, R10, R12, PT ;  /* 0x0000000c0a00722a */ /* 0x000fcc0003f4e000 */
[----:B------:R-:W-:Y:S02]  /*0c80*/  FSEL R12, R10, R12, !P2 ;  /* 0x0000000c0a0c7208 */ /* 0x000fe40005000000 */
[----:B------:R-:W-:-:S06]  /*0c90*/  FSEL R13, R11, R13, !P2 ;  /* 0x0000000d0b0d7208 */ /* 0x000fcc0005000000 */
[C---:B------:R-:W-:Y:S02]  /*0ca0*/  @!P2 VIADD R5, R4.reuse, 0x1 ;  /* 0x000000010405a836 */ /* 0x040fe40000000000 */
[----:B------:R-:W-:-:S07]  /*0cb0*/  VIADD R4, R4, 0x2 ;  /* 0x0000000204047836 */ /* 0x000fce0000000000 */
.L_x_16:
[----:B------:R-:W-:Y:S05]  /*0cc0*/  @!P0 BRA `(.L_x_14) ;  /* 0x0000000000288947 */ /* 0x000fea0003800000 */
[----:B------:R-:W0:Y:S02]  /*0cd0*/  LDC.64 R10, c[0x0][0x388] ;  /* 0x0000e200ff0a7b82 */ /* 0x000e240000000a00 */
[----:B0-----:R-:W-:-:S05]  /*0ce0*/  IMAD.WIDE.U32 R10, R4, 0x10, R10 ;  /* 0x00000010040a7825 */ /* 0x001fca00078e000a */
[----:B------:R-:W2:Y:S04]  /*0cf0*/  LDG.E.64 R16, desc[UR12][R10.64+0x8] ;  /* 0x0000080c0a107981 */ /* 0x000ea8000c1e1b00 */
[----:B------:R-:W3:Y:S01]  /*0d00*/  LDG.E.64 R14, desc[UR12][R10.64] ;  /* 0x0000000c0a0e7981 */ /* 0x000ee2000c1e1b00 */
[----:B--2--5:R-:W-:Y:S02]  /*0d10*/  DADD R16, R8, -R16 ;  /* 0x0000000008107229 */ /* 0x024fe40000000810 */
[----:B---3--:R-:W-:-:S06]  /*0d20*/  DADD R14, R6, -R14 ;  /* 0x00000000060e7229 */ /* 0x008fcc000000080e */
[----:B------:R-:W-:-:S08]  /*0d30*/  DMUL R16, R16, R16 ;  /* 0x0000001010107228 */ /* 0x000fd00000000000 */
[----:B------:R-:W-:-:S08]  /*0d40*/  DFMA R16, R14, R14, R16 ;  /* 0x0000000e0e10722b */ /* 0x000fd00000000010 */
[----:B------:R-:W-:-:S06]  /*0d50*/  DSETP.GEU.AND P0, PT, R16, R12, PT ;  /* 0x0000000c1000722a */ /* 0x000fcc0003f0e000 */
[----:B------:R-:W-:-:S08]  /*0d60*/  SEL R5, R4, R5, !P0 ;  /* 0x0000000504057207 */ /* 0x000fd00004000000 */
.L_x_14:
[----:B-----5:R-:W0:Y:S01]  /*0d70*/  LDC.64 R6, c[0x0][0x390] ;  /* 0x0000e400ff067b82 */ /* 0x020e220000000a00 */
[----:B------:R-:W1:Y:S01]  /*0d80*/  LDCU UR7, c[0x0][0x398] ;  /* 0x00007300ff0777ac */ /* 0x000e620008000800 */
[----:B0-----:R-:W-:-:S04]  /*0d90*/  IMAD.WIDE R6, R3, 0x4, R6 ;  /* 0x0000000403067825 */ /* 0x001fc800078e0206 */
[----:B------:R-:W-:Y:S01]  /*0da0*/  IMAD.IADD R3, R0, 0x1, R3 ;  /* 0x0000000100037824 */ /* 0x000fe200078e0203 */
[----:B------:R0:W-:Y:S04]  /*0db0*/  STG.E desc[UR12][R6.64], R5 ;  /* 0x0000000506007986 */ /* 0x0001e8000c10190c */
[----:B-1----:R-:W-:-:S13]  /*0dc0*/  ISETP.GE.AND P0, PT, R3, UR7, PT ;  /* 0x0000000703007c0c */ /* 0x002fda000bf06270 */
[----:B0-----:R-:W-:Y:S05]  /*0dd0*/  @!P0 BRA `(.L_x_17) ;  /* 0xfffffff000fc8947 */ /* 0x001fea000383ffff */
[----:B------:R-:W-:Y:S05]  /*0de0*/  EXIT ;  /* 0x000000000000794d */ /* 0x000fea0003800000 */
.L_x_18:
        /* <DEDUP_REMOVED lines=9> */
.L_x_20:


//--------------------- .nv.shared._Z21reduce_cluster_kernelPK5PointPKiPS_Piiii --------------------------
	.section	.nv.shared._Z21reduce_cluster_kernelPK5PointPKiPS_Piiii,"aw",@nobits
	.sectionflags	@""
	.align	16
	.zero		1024


//--------------------- .nv.shared.reserved.0     --------------------------
	.section	.nv.shared.reserved.0,"aw",@nobits
	.weak		__nv_reservedSMEM_offset_0_alias
	.size		__nv_reservedSMEM_offset_0_alias, 0, 64
	.other		__nv_reservedSMEM_offset_0_alias,@"STO_CUDA_RESERVED_SHARED STV_DEFAULT"
__nv_reservedSMEM_offset_0_alias:
	.zero		0
	.zero		64


//--------------------- .nv.shared._Z22assign_clusters_kernelPK5PointS1_Piii --------------------------
	.section	.nv.shared._Z22assign_clusters_kernelPK5PointS1_Piii,"aw",@nobits
	.sectionflags	@""
	.align	16
	.zero		1024


//--------------------- .nv.constant0._Z21reduce_cluster_kernelPK5PointPKiPS_Piiii --------------------------
	.section	.nv.constant0._Z21reduce_cluster_kernelPK5PointPKiPS_Piiii,"a",@progbits
	.sectionflags	@""
	.align	4
.nv.constant0._Z21reduce_cluster_kernelPK5PointPKiPS_Piiii:
	.zero		940


//--------------------- .nv.constant0._Z22assign_clusters_kernelPK5PointS1_Piii --------------------------
	.section	.nv.constant0._Z22assign_clusters_kernelPK5PointS1_Piii,"a",@progbits
	.sectionflags	@""
	.align	4
.nv.constant0._Z22assign_clusters_kernelPK5PointS1_Piii:
	.zero		928


//--------------------- SYMBOLS --------------------------

	.type		.nv.reservedSmem.offset0,@object
	.size		.nv.reservedSmem.offset0,0x4
	.type		.nv.reservedSmem.cap,@object
	.size		.nv.reservedSmem.cap,0x4
